	.target	sm_90a

	.elftype	@"ET_EXEC"


//--------------------- .note.nv.tkinfo           --------------------------
	.section	.note.nv.tkinfo,"",@"SHT_NOTE"
	.sectionflags	@"SHF_NOTE_NV_TKINFO"
	.tkinfo
        /*0018*/ 	.word	0x00000002
        /*0030*/ 	.string	""
        /*0030*/ 	.string	"ptxas"
        /*0030*/ 	.string	"Cuda compilation tools, release 13.0, V13.0.88"
        /*0030*/ 	.string	"Build cuda_13.0.r13.0/compiler.36424714_0"
        /*0030*/ 	.string	"-arch sm_90a -m 64 "



//--------------------- .note.nv.cuinfo           --------------------------
	.section	.note.nv.cuinfo,"",@"SHT_NOTE"
	.sectionflags	@"SHF_NOTE_NV_CUINFO"
        /*0018*/ 	.short	0x0002
        /*001a*/ 	.short	0x005a
        /*001c*/ 	.short	0x0082
	.zero		2


//--------------------- .nv.info                  --------------------------
	.section	.nv.info,"",@"SHT_CUDA_INFO"
	.align	4


	//----- nvinfo : EIATTR_REGCOUNT
	.align		4
        /*0000*/ 	.byte	0x04, 0x2f
        /*0002*/ 	.short	(.L_15 - .L_14)
	.align		4
.L_14:
        /*0004*/ 	.word	index@(_ZN7cutlass13device_kernelINS_4gemm6kernel13GemmUniversalIN4cute5tupleIJiiiiEEENS1_10collective13CollectiveMmaINS1_34MainloopSm90TmaGmmaWarpSpecializedILi4ENS5_IJNS4_1CILi1EEESB_SB_EEENS1_32KernelTmaWarpSpecializedPingpongEEENS5_IJNSA_ILi64EEENSA_ILi256EEENSA_ILi128EEEEEEaNS5_IJlSB_lEEEaSJ_NS4_8TiledMMAINS4_8MMA_AtomIJNS4_4SM904GMMA27MMA_64x256x32_S32S8S8_SS_TNEEEENS4_6LayoutISC_NS5_IJNSA_ILi0EEESR_SR_EEEEENS5_IJNS4_10UnderscoreESU_SU_EEEEENS4_13SM90_TMA_LOADENS4_14ComposedLayoutINS4_7SwizzleILi3ELi4ELi3EEENS4_18smem_ptr_flag_bitsILi8EEENSQ_INS5_IJNSA_ILi8EEESH_EEENS5_IJSH_SB_EEEEEEEvNS4_8identityESX_S17_vS18_EENS_8epilogue10collective6detail29Sm90TmaWarpSpecializedAdapterINS1B_15DefaultEpilogueIaSJ_SJ_NS1A_6thread17LinearCombinationIaLi1EiiLNS1F_9ScaleType4KindE0ELNS_15FloatRoundStyleE2EaEENS1_15EpilogueDefaultEEEEEvvEEEEvNT_6ParamsE)
        /*0008*/ 	.word	0x000000a8


	//----- nvinfo : EIATTR_FRAME_SIZE
	.align		4
.L_15:
        /*000c*/ 	.byte	0x04, 0x11
        /*000e*/ 	.short	(.L_17 - .L_16)
	.align		4
.L_16:
        /*0010*/ 	.word	index@(_ZN7cutlass13device_kernelINS_4gemm6kernel13GemmUniversalIN4cute5tupleIJiiiiEEENS1_10collective13CollectiveMmaINS1_34MainloopSm90TmaGmmaWarpSpecializedILi4ENS5_IJNS4_1CILi1EEESB_SB_EEENS1_32KernelTmaWarpSpecializedPingpongEEENS5_IJNSA_ILi64EEENSA_ILi256EEENSA_ILi128EEEEEEaNS5_IJlSB_lEEEaSJ_NS4_8TiledMMAINS4_8MMA_AtomIJNS4_4SM904GMMA27MMA_64x256x32_S32S8S8_SS_TNEEEENS4_6LayoutISC_NS5_IJNSA_ILi0EEESR_SR_EEEEENS5_IJNS4_10UnderscoreESU_SU_EEEEENS4_13SM90_TMA_LOADENS4_14ComposedLayoutINS4_7SwizzleILi3ELi4ELi3EEENS4_18smem_ptr_flag_bitsILi8EEENSQ_INS5_IJNSA_ILi8EEESH_EEENS5_IJSH_SB_EEEEEEEvNS4_8identityESX_S17_vS18_EENS_8epilogue10collective6detail29Sm90TmaWarpSpecializedAdapterINS1B_15DefaultEpilogueIaSJ_SJ_NS1A_6thread17LinearCombinationIaLi1EiiLNS1F_9ScaleType4KindE0ELNS_15FloatRoundStyleE2EaEENS1_15EpilogueDefaultEEEEEvvEEEEvNT_6ParamsE)
        /*0014*/ 	.word	0x00000000


	//----- nvinfo : EIATTR_MIN_STACK_SIZE
	.align		4
.L_17:
        /*0018*/ 	.byte	0x04, 0x12
        /*001a*/ 	.short	(.L_19 - .L_18)
	.align		4
.L_18:
        /*001c*/ 	.word	index@(_ZN7cutlass13device_kernelINS_4gemm6kernel13GemmUniversalIN4cute5tupleIJiiiiEEENS1_10collective13CollectiveMmaINS1_34MainloopSm90TmaGmmaWarpSpecializedILi4ENS5_IJNS4_1CILi1EEESB_SB_EEENS1_32KernelTmaWarpSpecializedPingpongEEENS5_IJNSA_ILi64EEENSA_ILi256EEENSA_ILi128EEEEEEaNS5_IJlSB_lEEEaSJ_NS4_8TiledMMAINS4_8MMA_AtomIJNS4_4SM904GMMA27MMA_64x256x32_S32S8S8_SS_TNEEEENS4_6LayoutISC_NS5_IJNSA_ILi0EEESR_SR_EEEEENS5_IJNS4_10UnderscoreESU_SU_EEEEENS4_13SM90_TMA_LOADENS4_14ComposedLayoutINS4_7SwizzleILi3ELi4ELi3EEENS4_18smem_ptr_flag_bitsILi8EEENSQ_INS5_IJNSA_ILi8EEESH_EEENS5_IJSH_SB_EEEEEEEvNS4_8identityESX_S17_vS18_EENS_8epilogue10collective6detail29Sm90TmaWarpSpecializedAdapterINS1B_15DefaultEpilogueIaSJ_SJ_NS1A_6thread17LinearCombinationIaLi1EiiLNS1F_9ScaleType4KindE0ELNS_15FloatRoundStyleE2EaEENS1_15EpilogueDefaultEEEEEvvEEEEvNT_6ParamsE)
        /*0020*/ 	.word	0x00000000
.L_19:


//--------------------- .nv.compat                --------------------------
	.section	.nv.compat,"",@"SHT_CUDA_COMPAT_INFO"
	.align	4
        /*0000*/ 	.byte	0x02, 0x09, 0x01, 0x00, 0x02, 0x02, 0x04, 0x00, 0x02, 0x05, 0x05, 0x00, 0x03, 0x07, 0x01, 0x01
        /*0010*/ 	.byte	0x02, 0x03, 0x01, 0x00, 0x02, 0x06, 0x01, 0x00, 0x04, 0x0b, 0x08, 0x00, 0x00, 0x00, 0x00, 0x00
        /*0020*/ 	.byte	0x00, 0x00, 0x00, 0x00


//--------------------- .nv.info._ZN7cutlass13device_kernelINS_4gemm6kernel13GemmUniversalIN4cute5tupleIJiiiiEEENS1_10collective13CollectiveMmaINS1_34MainloopSm90TmaGmmaWarpSpecializedILi4ENS5_IJNS4_1CILi1EEESB_SB_EEENS1_32KernelTmaWarpSpecializedPingpongEEENS5_IJNSA_ILi64EEENSA_ILi256EEENSA_ILi128EEEEEEaNS5_IJlSB_lEEEaSJ_NS4_8TiledMMAINS4_8MMA_AtomIJNS4_4SM904GMMA27MMA_64x256x32_S32S8S8_SS_TNEEEENS4_6LayoutISC_NS5_IJNSA_ILi0EEESR_SR_EEEEENS5_IJNS4_10UnderscoreESU_SU_EEEEENS4_13SM90_TMA_LOADENS4_14ComposedLayoutINS4_7SwizzleILi3ELi4ELi3EEENS4_18smem_ptr_flag_bitsILi8EEENSQ_INS5_IJNSA_ILi8EEESH_EEENS5_IJSH_SB_EEEEEEEvNS4_8identityESX_S17_vS18_EENS_8epilogue10collective6detail29Sm90TmaWarpSpecializedAdapterINS1B_15DefaultEpilogueIaSJ_SJ_NS1A_6thread17LinearCombinationIaLi1EiiLNS1F_9ScaleType4KindE0ELNS_15FloatRoundStyleE2EaEENS1_15EpilogueDefaultEEEEEvvEEEEvNT_6ParamsE --------------------------
	.section	.nv.info._ZN7cutlass13device_kernelINS_4gemm6kernel13GemmUniversalIN4cute5tupleIJiiiiEEENS1_10collective13CollectiveMmaINS1_34MainloopSm90TmaGmmaWarpSpecializedILi4ENS5_IJNS4_1CILi1EEESB_SB_EEENS1_32KernelTmaWarpSpecializedPingpongEEENS5_IJNSA_ILi64EEENSA_ILi256EEENSA_ILi128EEEEEEaNS5_IJlSB_lEEEaSJ_NS4_8TiledMMAINS4_8MMA_AtomIJNS4_4SM904GMMA27MMA_64x256x32_S32S8S8_SS_TNEEEENS4_6LayoutISC_NS5_IJNSA_ILi0EEESR_SR_EEEEENS5_IJNS4_10UnderscoreESU_SU_EEEEENS4_13SM90_TMA_LOADENS4_14ComposedLayoutINS4_7SwizzleILi3ELi4ELi3EEENS4_18smem_ptr_flag_bitsILi8EEENSQ_INS5_IJNSA_ILi8EEESH_EEENS5_IJSH_SB_EEEEEEEvNS4_8identityESX_S17_vS18_EENS_8epilogue10collective6detail29Sm90TmaWarpSpecializedAdapterINS1B_15DefaultEpilogueIaSJ_SJ_NS1A_6thread17LinearCombinationIaLi1EiiLNS1F_9ScaleType4KindE0ELNS_15FloatRoundStyleE2EaEENS1_15EpilogueDefaultEEEEEvvEEEEvNT_6ParamsE,"",@"SHT_CUDA_INFO"
	.sectionflags	@""
	.align	4


	//----- nvinfo : EIATTR_CUDA_API_VERSION
	.align		4
        /*0000*/ 	.byte	0x04, 0x37
        /*0002*/ 	.short	(.L_21 - .L_20)
.L_20:
        /*0004*/ 	.word	0x00000082


	//----- nvinfo : EIATTR_KPARAM_INFO
	.align		4
.L_21:
        /*0008*/ 	.byte	0x04, 0x17
        /*000a*/ 	.short	(.L_23 - .L_22)
.L_22:
        /*000c*/ 	.word	0x00000000
        /*0010*/ 	.short	0x0000
        /*0012*/ 	.short	0x0070
        /*0014*/ 	.byte	0x00, 0xf0, 0x01, 0x10


	//----- nvinfo : EIATTR_SPARSE_MMA_MASK
	.align		4
.L_23:
        /*0018*/ 	.byte	0x03, 0x50
        /*001a*/ 	.short	0x0000


	//----- nvinfo : EIATTR_MAXREG_COUNT
	.align		4
        /*001c*/ 	.byte	0x03, 0x1b
        /*001e*/ 	.short	0x00a8


	//----- nvinfo : EIATTR_NUM_BARRIERS
	.align		4
        /*0020*/ 	.byte	0x02, 0x4c
        /*0022*/ 	.byte	0x01
	.zero		1


	//----- nvinfo : EIATTR_EXTERNS
	.align		4
        /*0024*/ 	.byte	0x04, 0x0f
        /*0026*/ 	.short	(.L_25 - .L_24)


	//   ....[0]....
	.align		4
.L_24:
        /*0028*/ 	.word	index@(__assertfail)


	//----- nvinfo : EIATTR_MERCURY_ISA_VERSION
	.align		4
.L_25:
        /*002c*/ 	.byte	0x03, 0x5f
        /*002e*/ 	.short	0x0101


	//----- nvinfo : EIATTR_INT_WARP_WIDE_INSTR_OFFSETS
	.align		4
        /*0030*/ 	.byte	0x04, 0x31
        /*0032*/ 	.short	(.L_27 - .L_26)


	//   ....[0]....
.L_26:
        /*0034*/ 	.word	0x00000470


	//   ....[1]....
        /*0038*/ 	.word	0x00000490


	//   ....[2]....
        /*003c*/ 	.word	0x00000510


	//   ....[3]....
        /*0040*/ 	.word	0x00000520


	//   ....[4]....
        /*0044*/ 	.word	0x00000530


	//   ....[5]....
        /*0048*/ 	.word	0x00000550


	//   ....[6]....
        /*004c*/ 	.word	0x000005b0


	//   ....[7]....
        /*0050*/ 	.word	0x000005d0


	//----- nvinfo : EIATTR_COOP_GROUP_MASK_REGIDS
	.align		4
.L_27:
        /*0054*/ 	.byte	0x04, 0x29
        /*0056*/ 	.short	(.L_29 - .L_28)


	//   ....[0]....
.L_28:
        /*0058*/ 	.word	0xffffffff


	//   ....[1]....
        /*005c*/ 	.word	0xffffffff


	//   ....[2]....
        /*0060*/ 	.word	0xffffffff


	//   ....[3]....
        /*0064*/ 	.word	0xffffffff


	//   ....[4]....
        /*0068*/ 	.word	0xffffffff


	//   ....[5]....
        /*006c*/ 	.word	0xffffffff


	//----- nvinfo : EIATTR_COOP_GROUP_INSTR_OFFSETS
	.align		4
.L_29:
        /*0070*/ 	.byte	0x04, 0x28
        /*0072*/ 	.short	(.L_31 - .L_30)


	//   ....[0]....
.L_30:
        /*0074*/ 	.word	0x00000050


	//   ....[1]....
        /*0078*/ 	.word	0x00000080


	//   ....[2]....
        /*007c*/ 	.word	0x00000180


	//   ....[3]....
        /*0080*/ 	.word	0x00000390


	//   ....[4]....
        /*0084*/ 	.word	0x000003d0


	//   ....[5]....
        /*0088*/ 	.word	0x00000410


	//----- nvinfo : EIATTR_REG_RECONFIG
	.align		4
.L_31:
        /*008c*/ 	.byte	0x01, 0x54
	.zero		2


	//----- nvinfo : EIATTR_SYSCALL_OFFSETS
	.align		4
        /*0090*/ 	.byte	0x04, 0x46
        /*0092*/ 	.short	(.L_33 - .L_32)


	//   ....[0]....
.L_32:
        /*0094*/ 	.word	0x00001690


	//----- nvinfo : EIATTR_MBARRIER_INSTR_OFFSETS
	.align		4
.L_33:
        /*0098*/ 	.byte	0x04, 0x39
        /*009a*/ 	.short	(.L_35 - .L_34)


	//   ....[0]....
.L_34:
        /*009c*/ 	.word	0x00000300
        /*00a0*/ 	.word	0x000000ff
        /*00a4*/ 	.word	0x00000000
        /*00a8*/ 	.short	0x0100
        /*00aa*/ 	.byte	0x09
	.zero		1


	//   ....[1]....
        /*00ac*/ 	.word	0x00000310
        /*00b0*/ 	.word	0x000000ff
        /*00b4*/ 	.word	0x00000020
        /*00b8*/ 	.short	0x0100
        /*00ba*/ 	.byte	0x09
	.zero		1


	//   ....[2]....
        /*00bc*/ 	.word	0x00000320
        /*00c0*/ 	.word	0x000000ff
        /*00c4*/ 	.word	0x00000008
        /*00c8*/ 	.short	0x0100
        /*00ca*/ 	.byte	0x09
	.zero		1


	//   ....[3]....
        /*00cc*/ 	.word	0x00000330
        /*00d0*/ 	.word	0x000000ff
        /*00d4*/ 	.word	0x00000028
        /*00d8*/ 	.short	0x0100
        /*00da*/ 	.byte	0x09
	.zero		1


	//   ....[4]....
        /*00dc*/ 	.word	0x00000340
        /*00e0*/ 	.word	0x000000ff
        /*00e4*/ 	.word	0x00000010
        /*00e8*/ 	.short	0x0100
        /*00ea*/ 	.byte	0x09
	.zero		1


	//   ....[5]....
        /*00ec*/ 	.word	0x00000350
        /*00f0*/ 	.word	0x000000ff
        /*00f4*/ 	.word	0x00000030
        /*00f8*/ 	.short	0x0100
        /*00fa*/ 	.byte	0x09
	.zero		1


	//   ....[6]....
        /*00fc*/ 	.word	0x00000360
        /*0100*/ 	.word	0x000000ff
        /*0104*/ 	.word	0x00000018
        /*0108*/ 	.short	0x0100
        /*010a*/ 	.byte	0x09
	.zero		1


	//   ....[7]....
        /*010c*/ 	.word	0x00000370
        /*0110*/ 	.word	0x000000ff
        /*0114*/ 	.word	0x00000038
        /*0118*/ 	.short	0x0100
        /*011a*/ 	.byte	0x09
	.zero		1


	//   ....[8]....
        /*011c*/ 	.word	0x000005f0
        /*0120*/ 	.word	0x000000ff
        /*0124*/ 	.word	0x00000070
        /*0128*/ 	.short	0x0100
        /*012a*/ 	.byte	0x09
	.zero		1


	//   ....[9]....
        /*012c*/ 	.word	0x00000600
        /*0130*/ 	.word	0x000000ff
        /*0134*/ 	.word	0x00000078
        /*0138*/ 	.short	0x0100
        /*013a*/ 	.byte	0x09
	.zero		1


	//   ....[10]....
        /*013c*/ 	.word	0x00000640
        /*0140*/ 	.word	0x000000ff
        /*0144*/ 	.word	0x00000050
        /*0148*/ 	.short	0x0100
        /*014a*/ 	.byte	0x0a
	.zero		1


	//   ....[11]....
        /*014c*/ 	.word	0x00000660
        /*0150*/ 	.word	0x000000ff
        /*0154*/ 	.word	0x00000058
        /*0158*/ 	.short	0x0100
        /*015a*/ 	.byte	0x0a
	.zero		1


	//   ....[12]....
        /*015c*/ 	.word	0x00000670
        /*0160*/ 	.word	0x000000ff
        /*0164*/ 	.word	0x00000060
        /*0168*/ 	.short	0x0100
        /*016a*/ 	.byte	0x0a
	.zero		1


	//   ....[13]....
        /*016c*/ 	.word	0x00000680
        /*0170*/ 	.word	0x000000ff
        /*0174*/ 	.word	0x00000068
        /*0178*/ 	.short	0x0100
        /*017a*/ 	.byte	0x0a
	.zero		1


	//   ....[14]....
        /*017c*/ 	.word	0x00001570
        /*0180*/ 	.word	0x0000009b
        /*0184*/ 	.word	0x00000000
        /*0188*/ 	.short	0x010a
        /*018a*/ 	.byte	0x2d
	.zero		1


	//   ....[15]....
        /*018c*/ 	.word	0x00001730
        /*0190*/ 	.word	0x00000003
        /*0194*/ 	.word	0x00000000
        /*0198*/ 	.short	0x010a
        /*019a*/ 	.byte	0x3f
	.zero		1


	//   ....[16]....
        /*019c*/ 	.word	0x00001790
        /*01a0*/ 	.word	0x00000003
        /*01a4*/ 	.word	0x00000000
        /*01a8*/ 	.short	0x010a
        /*01aa*/ 	.byte	0x3f
	.zero		1


	//   ....[17]....
        /*01ac*/ 	.word	0x00001af0
        /*01b0*/ 	.word	0x000000ff
        /*01b4*/ 	.word	0x00000000
        /*01b8*/ 	.short	0x010a
        /*01ba*/ 	.byte	0x04
	.zero		1


	//   ....[18]....
        /*01bc*/ 	.word	0x00001b30
        /*01c0*/ 	.word	0x000000ff
        /*01c4*/ 	.word	0x00000000
        /*01c8*/ 	.short	0x010a
        /*01ca*/ 	.byte	0x04
	.zero		1


	//   ....[19]....
        /*01cc*/ 	.word	0x00001da0
        /*01d0*/ 	.word	0x000000ff
        /*01d4*/ 	.word	0x00000000
        /*01d8*/ 	.short	0x0101
        /*01da*/ 	.byte	0x04
	.zero		1


	//   ....[20]....
        /*01dc*/ 	.word	0x00001e90
        /*01e0*/ 	.word	0x0000009c
        /*01e4*/ 	.word	0x00000000
        /*01e8*/ 	.short	0x0101
        /*01ea*/ 	.byte	0x32
	.zero		1


	//   ....[21]....
        /*01ec*/ 	.word	0x00001f50
        /*01f0*/ 	.word	0x000000ff
        /*01f4*/ 	.word	0x00000000
        /*01f8*/ 	.short	0x0101
        /*01fa*/ 	.byte	0x04
	.zero		1


	//   ....[22]....
        /*01fc*/ 	.word	0x00002000
        /*0200*/ 	.word	0x0000009b
        /*0204*/ 	.word	0x00000010
        /*0208*/ 	.short	0x010a
        /*020a*/ 	.byte	0x2d
	.zero		1


	//   ....[23]....
        /*020c*/ 	.word	0x00008460
        /*0210*/ 	.word	0x0000009e
        /*0214*/ 	.word	0x00000000
        /*0218*/ 	.short	0x0101
        /*021a*/ 	.byte	0x32
	.zero		1


	//   ....[24]....
        /*021c*/ 	.word	0x00008e40
        /*0220*/ 	.word	0x0000000a
        /*0224*/ 	.word	0x00000020
        /*0228*/ 	.short	0x010a
        /*022a*/ 	.byte	0x3f
	.zero		1


	//   ....[25]....
        /*022c*/ 	.word	0x000091e0
        /*0230*/ 	.word	0x00000003
        /*0234*/ 	.word	0x00000078
        /*0238*/ 	.short	0x0101
        /*023a*/ 	.byte	0x3f
	.zero		1


	//   ....[26]....
        /*023c*/ 	.word	0x00009970
        /*0240*/ 	.word	0x00000007
        /*0244*/ 	.word	0x00000000
        /*0248*/ 	.short	0x010a
        /*024a*/ 	.byte	0x3f
	.zero		1


	//   ....[27]....
        /*024c*/ 	.word	0x000099f0
        /*0250*/ 	.word	0x00000009
        /*0254*/ 	.word	0x00000000
        /*0258*/ 	.short	0x010a
        /*025a*/ 	.byte	0x3f
	.zero		1


	//   ....[28]....
        /*025c*/ 	.word	0x00009a80
        /*0260*/ 	.word	0x00000006
        /*0264*/ 	.word	0x00000000
        /*0268*/ 	.short	0x010a
        /*026a*/ 	.byte	0x3f
	.zero		1


	//   ....[29]....
        /*026c*/ 	.word	0x00009b10
        /*0270*/ 	.word	0x00000003
        /*0274*/ 	.word	0x00000000
        /*0278*/ 	.short	0x010a
        /*027a*/ 	.byte	0x3f
	.zero		1


	//   ....[30]....
        /*027c*/ 	.word	0x00009b70
        /*0280*/ 	.word	0x0000009d
        /*0284*/ 	.word	0x00000000
        /*0288*/ 	.short	0x010a
        /*028a*/ 	.byte	0x3f
	.zero		1


	//   ....[31]....
        /*028c*/ 	.word	0x00009bc0
        /*0290*/ 	.word	0x00000003
        /*0294*/ 	.word	0x00000000
        /*0298*/ 	.short	0x010a
        /*029a*/ 	.byte	0x3f
	.zero		1


	//   ....[32]....
        /*029c*/ 	.word	0x00009c20
        /*02a0*/ 	.word	0x00000004
        /*02a4*/ 	.word	0x00000000
        /*02a8*/ 	.short	0x010a
        /*02aa*/ 	.byte	0x3f
	.zero		1


	//   ....[33]....
        /*02ac*/ 	.word	0x00009c70
        /*02b0*/ 	.word	0x0000009d
        /*02b4*/ 	.word	0x00000010
        /*02b8*/ 	.short	0x010a
        /*02ba*/ 	.byte	0x3f
	.zero		1


	//   ....[34]....
        /*02bc*/ 	.word	0x00009d40
        /*02c0*/ 	.word	0x0000000a
        /*02c4*/ 	.word	0x00000020
        /*02c8*/ 	.short	0x010a
        /*02ca*/ 	.byte	0x3f
	.zero		1


	//   ....[35]....
        /*02cc*/ 	.word	0x00009e10
        /*02d0*/ 	.word	0x00000007
        /*02d4*/ 	.word	0x00000000
        /*02d8*/ 	.short	0x010a
        /*02da*/ 	.byte	0x3f
	.zero		1


	//   ....[36]....
        /*02dc*/ 	.word	0x00009e60
        /*02e0*/ 	.word	0x00000009
        /*02e4*/ 	.word	0x00000000
        /*02e8*/ 	.short	0x010a
        /*02ea*/ 	.byte	0x3f
	.zero		1


	//   ....[37]....
        /*02ec*/ 	.word	0x00009eb0
        /*02f0*/ 	.word	0x00000006
        /*02f4*/ 	.word	0x00000000
        /*02f8*/ 	.short	0x010a
        /*02fa*/ 	.byte	0x3f
	.zero		1


	//----- nvinfo : EIATTR_NUM_MBARRIERS
	.align		4
.L_35:
        /*02fc*/ 	.byte	0x03, 0x38
        /*02fe*/ 	.short	0x000e


	//----- nvinfo : EIATTR_EXIT_INSTR_OFFSETS
	.align		4
        /*0300*/ 	.byte	0x04, 0x1c
        /*0302*/ 	.short	(.L_37 - .L_36)


	//   ....[0]....
.L_36:
        /*0304*/ 	.word	0x00001240


	//   ....[1]....
        /*0308*/ 	.word	0x000012a0


	//   ....[2]....
        /*030c*/ 	.word	0x00008b70


	//   ....[3]....
        /*0310*/ 	.word	0x00008ba0


	//   ....[4]....
        /*0314*/ 	.word	0x00009b60


	//----- nvinfo : EIATTR_MAX_THREADS
	.align		4
.L_37:
        /*0318*/ 	.byte	0x04, 0x05
        /*031a*/ 	.short	(.L_39 - .L_38)
.L_38:
        /*031c*/ 	.word	0x00000180
        /*0320*/ 	.word	0x00000001
        /*0324*/ 	.word	0x00000001


	//----- nvinfo : EIATTR_CRS_STACK_SIZE
	.align		4
.L_39:
        /*0328*/ 	.byte	0x04, 0x1e
        /*032a*/ 	.short	(.L_41 - .L_40)
.L_40:
        /*032c*/ 	.word	0x00000000


	//----- nvinfo : EIATTR_CBANK_PARAM_SIZE
	.align		4
.L_41:
        /*0330*/ 	.byte	0x03, 0x19
        /*0332*/ 	.short	0x0470


	//----- nvinfo : EIATTR_PARAM_CBANK
	.align		4
        /*0334*/ 	.byte	0x04, 0x0a
        /*0336*/ 	.short	(.L_43 - .L_42)
	.align		4
.L_42:
        /*0338*/ 	.word	index@(.nv.constant0._ZN7cutlass13device_kernelINS_4gemm6kernel13GemmUniversalIN4cute5tupleIJiiiiEEENS1_10collective13CollectiveMmaINS1_34MainloopSm90TmaGmmaWarpSpecializedILi4ENS5_IJNS4_1CILi1EEESB_SB_EEENS1_32KernelTmaWarpSpecializedPingpongEEENS5_IJNSA_ILi64EEENSA_ILi256EEENSA_ILi128EEEEEEaNS5_IJlSB_lEEEaSJ_NS4_8TiledMMAINS4_8MMA_AtomIJNS4_4SM904GMMA27MMA_64x256x32_S32S8S8_SS_TNEEEENS4_6LayoutISC_NS5_IJNSA_ILi0EEESR_SR_EEEEENS5_IJNS4_10UnderscoreESU_SU_EEEEENS4_13SM90_TMA_LOADENS4_14ComposedLayoutINS4_7SwizzleILi3ELi4ELi3EEENS4_18smem_ptr_flag_bitsILi8EEENSQ_INS5_IJNSA_ILi8EEESH_EEENS5_IJSH_SB_EEEEEEEvNS4_8identityESX_S17_vS18_EENS_8epilogue10collective6detail29Sm90TmaWarpSpecializedAdapterINS1B_15DefaultEpilogueIaSJ_SJ_NS1A_6thread17LinearCombinationIaLi1EiiLNS1F_9ScaleType4KindE0ELNS_15FloatRoundStyleE2EaEENS1_15EpilogueDefaultEEEEEvvEEEEvNT_6ParamsE)
        /*033c*/ 	.short	0x0210
        /*033e*/ 	.short	0x0470


	//----- nvinfo : EIATTR_SW_WAR
	.align		4
.L_43:
        /*0340*/ 	.byte	0x04, 0x36
        /*0342*/ 	.short	(.L_45 - .L_44)
.L_44:
        /*0344*/ 	.word	0x00000008
.L_45:


//--------------------- .nv.callgraph             --------------------------
	.section	.nv.callgraph,"",@"SHT_CUDA_CALLGRAPH"
	.align	4
	.sectionentsize	8
	.align		4
        /*0000*/ 	.word	0x00000000
	.align		4
        /*0004*/ 	.word	0xffffffff
	.align		4
        /*0008*/ 	.word	index@(_ZN7cutlass13device_kernelINS_4gemm6kernel13GemmUniversalIN4cute5tupleIJiiiiEEENS1_10collective13CollectiveMmaINS1_34MainloopSm90TmaGmmaWarpSpecializedILi4ENS5_IJNS4_1CILi1EEESB_SB_EEENS1_32KernelTmaWarpSpecializedPingpongEEENS5_IJNSA_ILi64EEENSA_ILi256EEENSA_ILi128EEEEEEaNS5_IJlSB_lEEEaSJ_NS4_8TiledMMAINS4_8MMA_AtomIJNS4_4SM904GMMA27MMA_64x256x32_S32S8S8_SS_TNEEEENS4_6LayoutISC_NS5_IJNSA_ILi0EEESR_SR_EEEEENS5_IJNS4_10UnderscoreESU_SU_EEEEENS4_13SM90_TMA_LOADENS4_14ComposedLayoutINS4_7SwizzleILi3ELi4ELi3EEENS4_18smem_ptr_flag_bitsILi8EEENSQ_INS5_IJNSA_ILi8EEESH_EEENS5_IJSH_SB_EEEEEEEvNS4_8identityESX_S17_vS18_EENS_8epilogue10collective6detail29Sm90TmaWarpSpecializedAdapterINS1B_15DefaultEpilogueIaSJ_SJ_NS1A_6thread17LinearCombinationIaLi1EiiLNS1F_9ScaleType4KindE0ELNS_15FloatRoundStyleE2EaEENS1_15EpilogueDefaultEEEEEvvEEEEvNT_6ParamsE)
	.align		4
        /*000c*/ 	.word	index@(__assertfail)
	.align		4
        /*0010*/ 	.word	0x00000000
	.align		4
        /*0014*/ 	.word	0xfffffffe
	.align		4
        /*0018*/ 	.word	0x00000000
	.align		4
        /*001c*/ 	.word	0xfffffffd
	.align		4
        /*0020*/ 	.word	0x00000000
	.align		4
        /*0024*/ 	.word	0xfffffffc


//--------------------- .nv.constant4             --------------------------
	.section	.nv.constant4,"a",@progbits
	.align	8
	.align		8
.nv.constant4:
        /*0000*/ 	.dword	__assertfail
	.align		8
        /*0008*/ 	.dword	__unnamed_1
	.align		8
        /*0010*/ 	.dword	_ZN40_INTERNAL_4386bc3c_4_k_cu_48524ee1_259584cuda3std3__45__cpo5beginE
	.align		8
        /*0018*/ 	.dword	_ZN40_INTERNAL_4386bc3c_4_k_cu_48524ee1_259584cuda3std3__45__cpo3endE
	.align		8
        /*0020*/ 	.dword	_ZN40_INTERNAL_4386bc3c_4_k_cu_48524ee1_259584cuda3std3__45__cpo6cbeginE
	.align		8
        /*0028*/ 	.dword	_ZN40_INTERNAL_4386bc3c_4_k_cu_48524ee1_259584cuda3std3__45__cpo4cendE
	.align		8
        /*0030*/ 	.dword	_ZN40_INTERNAL_4386bc3c_4_k_cu_48524ee1_259584cuda3std3__442_GLOBAL__N__4386bc3c_4_k_cu_48524ee1_259586ignoreE
	.align		8
        /*0038*/ 	.dword	_ZN40_INTERNAL_4386bc3c_4_k_cu_48524ee1_259584cuda3std3__419piecewise_constructE
	.align		8
        /*0040*/ 	.dword	_ZN40_INTERNAL_4386bc3c_4_k_cu_48524ee1_259584cuda3std3__48in_placeE
	.align		8
        /*0048*/ 	.dword	_ZN40_INTERNAL_4386bc3c_4_k_cu_48524ee1_259584cuda3std6ranges3__45__cpo4swapE
	.align		8
        /*0050*/ 	.dword	_ZN40_INTERNAL_4386bc3c_4_k_cu_48524ee1_259584cuda3std6ranges3__45__cpo9iter_moveE
	.align		8
        /*0058*/ 	.dword	_ZN40_INTERNAL_4386bc3c_4_k_cu_48524ee1_259584cute7productE
	.align		8
        /*0060*/ 	.dword	_ZN40_INTERNAL_4386bc3c_4_k_cu_48524ee1_259584cute1_E
	.align		8
        /*0068*/ 	.dword	$str$22
	.align		8
        /*0070*/ 	.dword	$str$23


//--------------------- .text._ZN7cutlass13device_kernelINS_4gemm6kernel13GemmUniversalIN4cute5tupleIJiiiiEEENS1_10collective13CollectiveMmaINS1_34MainloopSm90TmaGmmaWarpSpecializedILi4ENS5_IJNS4_1CILi1EEESB_SB_EEENS1_32KernelTmaWarpSpecializedPingpongEEENS5_IJNSA_ILi64EEENSA_ILi256EEENSA_ILi128EEEEEEaNS5_IJlSB_lEEEaSJ_NS4_8TiledMMAINS4_8MMA_AtomIJNS4_4SM904GMMA27MMA_64x256x32_S32S8S8_SS_TNEEEENS4_6LayoutISC_NS5_IJNSA_ILi0EEESR_SR_EEEEENS5_IJNS4_10UnderscoreESU_SU_EEEEENS4_13SM90_TMA_LOADENS4_14ComposedLayoutINS4_7SwizzleILi3ELi4ELi3EEENS4_18smem_ptr_flag_bitsILi8EEENSQ_INS5_IJNSA_ILi8EEESH_EEENS5_IJSH_SB_EEEEEEEvNS4_8identityESX_S17_vS18_EENS_8epilogue10collective6detail29Sm90TmaWarpSpecializedAdapterINS1B_15DefaultEpilogueIaSJ_SJ_NS1A_6thread17LinearCombinationIaLi1EiiLNS1F_9ScaleType4KindE0ELNS_15FloatRoundStyleE2EaEENS1_15EpilogueDefaultEEEEEvvEEEEvNT_6ParamsE --------------------------
	.section	.text._ZN7cutlass13device_kernelINS_4gemm6kernel13GemmUniversalIN4cute5tupleIJiiiiEEENS1_10collective13CollectiveMmaINS1_34MainloopSm90TmaGmmaWarpSpecializedILi4ENS5_IJNS4_1CILi1EEESB_SB_EEENS1_32KernelTmaWarpSpecializedPingpongEEENS5_IJNSA_ILi64EEENSA_ILi256EEENSA_ILi128EEEEEEaNS5_IJlSB_lEEEaSJ_NS4_8TiledMMAINS4_8MMA_AtomIJNS4_4SM904GMMA27MMA_64x256x32_S32S8S8_SS_TNEEEENS4_6LayoutISC_NS5_IJNSA_ILi0EEESR_SR_EEEEENS5_IJNS4_10UnderscoreESU_SU_EEEEENS4_13SM90_TMA_LOADENS4_14ComposedLayoutINS4_7SwizzleILi3ELi4ELi3EEENS4_18smem_ptr_flag_bitsILi8EEENSQ_INS5_IJNSA_ILi8EEESH_EEENS5_IJSH_SB_EEEEEEEvNS4_8identityESX_S17_vS18_EENS_8epilogue10collective6detail29Sm90TmaWarpSpecializedAdapterINS1B_15DefaultEpilogueIaSJ_SJ_NS1A_6thread17LinearCombinationIaLi1EiiLNS1F_9ScaleType4KindE0ELNS_15FloatRoundStyleE2EaEENS1_15EpilogueDefaultEEEEEvvEEEEvNT_6ParamsE,"ax",@progbits
	.align	128
.text._ZN7cutlass13device_kernelINS_4gemm6kernel13GemmUniversalIN4cute5tupleIJiiiiEEENS1_10collective13CollectiveMmaINS1_34MainloopSm90TmaGmmaWarpSpecializedILi4ENS5_IJNS4_1CILi1EEESB_SB_EEENS1_32KernelTmaWarpSpecializedPingpongEEENS5_IJNSA_ILi64EEENSA_ILi256EEENSA_ILi128EEEEEEaNS5_IJlSB_lEEEaSJ_NS4_8TiledMMAINS4_8MMA_AtomIJNS4_4SM904GMMA27MMA_64x256x32_S32S8S8_SS_TNEEEENS4_6LayoutISC_NS5_IJNSA_ILi0EEESR_SR_EEEEENS5_IJNS4_10UnderscoreESU_SU_EEEEENS4_13SM90_TMA_LOADENS4_14ComposedLayoutINS4_7SwizzleILi3ELi4ELi3EEENS4_18smem_ptr_flag_bitsILi8EEENSQ_INS5_IJNSA_ILi8EEESH_EEENS5_IJSH_SB_EEEEEEEvNS4_8identityESX_S17_vS18_EENS_8epilogue10collective6detail29Sm90TmaWarpSpecializedAdapterINS1B_15DefaultEpilogueIaSJ_SJ_NS1A_6thread17LinearCombinationIaLi1EiiLNS1F_9ScaleType4KindE0ELNS_15FloatRoundStyleE2EaEENS1_15EpilogueDefaultEEEEEvvEEEEvNT_6ParamsE:
        .type           _ZN7cutlass13device_kernelINS_4gemm6kernel13GemmUniversalIN4cute5tupleIJiiiiEEENS1_10collective13CollectiveMmaINS1_34MainloopSm90TmaGmmaWarpSpecializedILi4ENS5_IJNS4_1CILi1EEESB_SB_EEENS1_32KernelTmaWarpSpecializedPingpongEEENS5_IJNSA_ILi64EEENSA_ILi256EEENSA_ILi128EEEEEEaNS5_IJlSB_lEEEaSJ_NS4_8TiledMMAINS4_8MMA_AtomIJNS4_4SM904GMMA27MMA_64x256x32_S32S8S8_SS_TNEEEENS4_6LayoutISC_NS5_IJNSA_ILi0EEESR_SR_EEEEENS5_IJNS4_10UnderscoreESU_SU_EEEEENS4_13SM90_TMA_LOADENS4_14ComposedLayoutINS4_7SwizzleILi3ELi4ELi3EEENS4_18smem_ptr_flag_bitsILi8EEENSQ_INS5_IJNSA_ILi8EEESH_EEENS5_IJSH_SB_EEEEEEEvNS4_8identityESX_S17_vS18_EENS_8epilogue10collective6detail29Sm90TmaWarpSpecializedAdapterINS1B_15DefaultEpilogueIaSJ_SJ_NS1A_6thread17LinearCombinationIaLi1EiiLNS1F_9ScaleType4KindE0ELNS_15FloatRoundStyleE2EaEENS1_15EpilogueDefaultEEEEEvvEEEEvNT_6ParamsE,@function
        .size           _ZN7cutlass13device_kernelINS_4gemm6kernel13GemmUniversalIN4cute5tupleIJiiiiEEENS1_10collective13CollectiveMmaINS1_34MainloopSm90TmaGmmaWarpSpecializedILi4ENS5_IJNS4_1CILi1EEESB_SB_EEENS1_32KernelTmaWarpSpecializedPingpongEEENS5_IJNSA_ILi64EEENSA_ILi256EEENSA_ILi128EEEEEEaNS5_IJlSB_lEEEaSJ_NS4_8TiledMMAINS4_8MMA_AtomIJNS4_4SM904GMMA27MMA_64x256x32_S32S8S8_SS_TNEEEENS4_6LayoutISC_NS5_IJNSA_ILi0EEESR_SR_EEEEENS5_IJNS4_10UnderscoreESU_SU_EEEEENS4_13SM90_TMA_LOADENS4_14ComposedLayoutINS4_7SwizzleILi3ELi4ELi3EEENS4_18smem_ptr_flag_bitsILi8EEENSQ_INS5_IJNSA_ILi8EEESH_EEENS5_IJSH_SB_EEEEEEEvNS4_8identityESX_S17_vS18_EENS_8epilogue10collective6detail29Sm90TmaWarpSpecializedAdapterINS1B_15DefaultEpilogueIaSJ_SJ_NS1A_6thread17LinearCombinationIaLi1EiiLNS1F_9ScaleType4KindE0ELNS_15FloatRoundStyleE2EaEENS1_15EpilogueDefaultEEEEEvvEEEEvNT_6ParamsE,(.L_x_328 - _ZN7cutlass13device_kernelINS_4gemm6kernel13GemmUniversalIN4cute5tupleIJiiiiEEENS1_10collective13CollectiveMmaINS1_34MainloopSm90TmaGmmaWarpSpecializedILi4ENS5_IJNS4_1CILi1EEESB_SB_EEENS1_32KernelTmaWarpSpecializedPingpongEEENS5_IJNSA_ILi64EEENSA_ILi256EEENSA_ILi128EEEEEEaNS5_IJlSB_lEEEaSJ_NS4_8TiledMMAINS4_8MMA_AtomIJNS4_4SM904GMMA27MMA_64x256x32_S32S8S8_SS_TNEEEENS4_6LayoutISC_NS5_IJNSA_ILi0EEESR_SR_EEEEENS5_IJNS4_10UnderscoreESU_SU_EEEEENS4_13SM90_TMA_LOADENS4_14ComposedLayoutINS4_7SwizzleILi3ELi4ELi3EEENS4_18smem_ptr_flag_bitsILi8EEENSQ_INS5_IJNSA_ILi8EEESH_EEENS5_IJSH_SB_EEEEEEEvNS4_8identityESX_S17_vS18_EENS_8epilogue10collective6detail29Sm90TmaWarpSpecializedAdapterINS1B_15DefaultEpilogueIaSJ_SJ_NS1A_6thread17LinearCombinationIaLi1EiiLNS1F_9ScaleType4KindE0ELNS_15FloatRoundStyleE2EaEENS1_15EpilogueDefaultEEEEEvvEEEEvNT_6ParamsE)
        .other          _ZN7cutlass13device_kernelINS_4gemm6kernel13GemmUniversalIN4cute5tupleIJiiiiEEENS1_10collective13CollectiveMmaINS1_34MainloopSm90TmaGmmaWarpSpecializedILi4ENS5_IJNS4_1CILi1EEESB_SB_EEENS1_32KernelTmaWarpSpecializedPingpongEEENS5_IJNSA_ILi64EEENSA_ILi256EEENSA_ILi128EEEEEEaNS5_IJlSB_lEEEaSJ_NS4_8TiledMMAINS4_8MMA_AtomIJNS4_4SM904GMMA27MMA_64x256x32_S32S8S8_SS_TNEEEENS4_6LayoutISC_NS5_IJNSA_ILi0EEESR_SR_EEEEENS5_IJNS4_10UnderscoreESU_SU_EEEEENS4_13SM90_TMA_LOADENS4_14ComposedLayoutINS4_7SwizzleILi3ELi4ELi3EEENS4_18smem_ptr_flag_bitsILi8EEENSQ_INS5_IJNSA_ILi8EEESH_EEENS5_IJSH_SB_EEEEEEEvNS4_8identityESX_S17_vS18_EENS_8epilogue10collective6detail29Sm90TmaWarpSpecializedAdapterINS1B_15DefaultEpilogueIaSJ_SJ_NS1A_6thread17LinearCombinationIaLi1EiiLNS1F_9ScaleType4KindE0ELNS_15FloatRoundStyleE2EaEENS1_15EpilogueDefaultEEEEEvvEEEEvNT_6ParamsE,@"STO_CUDA_ENTRY STV_DEFAULT"
_ZN7cutlass13device_kernelINS_4gemm6kernel13GemmUniversalIN4cute5tupleIJiiiiEEENS1_10collective13CollectiveMmaINS1_34MainloopSm90TmaGmmaWarpSpecializedILi4ENS5_IJNS4_1CILi1EEESB_SB_EEENS1_32KernelTmaWarpSpecializedPingpongEEENS5_IJNSA_ILi64EEENSA_ILi256EEENSA_ILi128EEEEEEaNS5_IJlSB_lEEEaSJ_NS4_8TiledMMAINS4_8MMA_AtomIJNS4_4SM904GMMA27MMA_64x256x32_S32S8S8_SS_TNEEEENS4_6LayoutISC_NS5_IJNSA_ILi0EEESR_SR_EEEEENS5_IJNS4_10UnderscoreESU_SU_EEEEENS4_13SM90_TMA_LOADENS4_14ComposedLayoutINS4_7SwizzleILi3ELi4ELi3EEENS4_18smem_ptr_flag_bitsILi8EEENSQ_INS5_IJNSA_ILi8EEESH_EEENS5_IJSH_SB_EEEEEEEvNS4_8identityESX_S17_vS18_EENS_8epilogue10collective6detail29Sm90TmaWarpSpecializedAdapterINS1B_15DefaultEpilogueIaSJ_SJ_NS1A_6thread17LinearCombinationIaLi1EiiLNS1F_9ScaleType4KindE0ELNS_15FloatRoundStyleE2EaEENS1_15EpilogueDefaultEEEEEvvEEEEvNT_6ParamsE:
[----:B------:R-:W0:Y:S01]  /*0000*/  LDC R1, c[0x0][0x28] ;  /* 0x00000a00ff017b82 */ /* 0x000e220000000800 */
[----:B------:R-:W1:Y:S01]  /*0010*/  S2R R4, SR_TID.X ;  /* 0x0000000000047919 */ /* 0x000e620000002100 */
[----:B------:R-:W-:Y:S01]  /*0020*/  ELECT P0, URZ, PT ;  /* 0x00000000003f782f */ /* 0x000fe20003800000 */
[----:B------:R-:W-:Y:S01]  /*0030*/  BSSY B0, `(.L_x_0) ;  /* 0x0000014000007945 */ /* 0x000fe20003800000 */
[----:B-1----:R-:W-:-:S05]  /*0040*/  SHF.R.U32.HI R0, RZ, 0x5, R4 ;  /* 0x00000005ff007819 */ /* 0x002fca0000011604 */
[----:B------:R-:W1:Y:S02]  /*0050*/  SHFL.IDX PT, R2, R0, RZ, 0x1f ;  /* 0x00001fff00027589 */ /* 0x000e6400000e0000 */
[----:B-1----:R-:W-:Y:S02]  /*0060*/  R2UR UR8, R2 ;  /* 0x00000000020872ca */ /* 0x002fe400000e0000 */
[----:B------:R-:W-:-:S05]  /*0070*/  SHF.R.U32.HI R2, RZ, 0x7, R4 ;  /* 0x00000007ff027819 */ /* 0x000fca0000011604 */
[----:B------:R1:W2:Y:S06]  /*0080*/  SHFL.IDX PT, R3, R2, RZ, 0x1f ;  /* 0x00001fff02037589 */ /* 0x0002ac00000e0000 */
[----:B------:R-:W-:Y:S02]  /*0090*/  USHF.R.S32.HI UR4, URZ, 0x1f, UR8 ;  /* 0x0000001f3f047899 */ /* 0x000fe40008011408 */
[----:B------:R-:W-:Y:S02]  /*00a0*/  ISETP.NE.OR P0, PT, RZ, UR8, !P0 ;  /* 0x00000008ff007c0c */ /* 0x000fe4000c705670 */
[----:B------:R-:W-:-:S04]  /*00b0*/  ULEA.HI UR4, UR4, UR8, URZ, 0x2 ;  /* 0x0000000804047291 */ /* 0x000fc8000f8f103f */
[----:B------:R-:W-:-:S04]  /*00c0*/  ULOP3.LUT UR4, UR4, 0xfffffffc, URZ, 0xc0, !UPT ;  /* 0xfffffffc04047892 */ /* 0x000fc8000f8ec03f */
[----:B------:R-:W-:-:S03]  /*00d0*/  UIADD3 UR8, UR8, -UR4, URZ ;  /* 0x8000000408087290 */ /* 0x000fc6000fffe03f */
[----:B01----:R-:W-:Y:S09]  /*00e0*/  @P0 BRA `(.L_x_1) ;  /* 0x0000000000200947 */ /* 0x003ff20003800000 */
[----:B------:R-:W-:Y:S02]  /*00f0*/  ULDC.64 UR4, c[0x0][0x198] ;  /* 0x0000660000047ab9 */ /* 0x000fe40000000a00 */
[----:B------:R-:W-:Y:S02]  /*0100*/  UIADD3 UR6, UP0, UR4, 0xf0, URZ ;  /* 0x000000f004067890 */ /* 0x000fe4000ff1e03f */
[----:B------:R-:W-:Y:S02]  /*0110*/  UIADD3 UR4, UP1, UR4, 0x1f0, URZ ;  /* 0x000001f004047890 */ /* 0x000fe4000ff3e03f */
[----:B------:R-:W-:Y:S02]  /*0120*/  UIADD3.X UR7, URZ, UR5, URZ, UP0, !UPT ;  /* 0x000000053f077290 */ /* 0x000fe400087fe43f */
[----:B------:R-:W-:-:S07]  /*0130*/  UIADD3.X UR5, URZ, UR5, URZ, UP1, !UPT ;  /* 0x000000053f057290 */ /* 0x000fce0008ffe43f */
[----:B------:R0:W-:Y:S02]  /*0140*/  UTMACCTL.PF [UR6] ;  /* 0x00000000060079b9 */ /* 0x0001e40008040000 */
[----:B------:R0:W-:Y:S02]  /*0150*/  UTMACCTL.PF [UR4] ;  /* 0x00000000040079b9 */ /* 0x0001e40008040000 */
[----:B0-----:R-:W-:Y:S01]  /*0160*/  NOP ;  /* 0x0000000000007918 */ /* 0x001fe20000000000 */
.L_x_1:
[----:B------:R-:W-:Y:S05]  /*0170*/  BSYNC B0 ;  /* 0x0000000000007941 */ /* 0x000fea0003800000 */
.L_x_0:
[----:B------:R-:W0:Y:S01]  /*0180*/  SHFL.IDX PT, R5, R0, RZ, 0x1f ;  /* 0x00001fff00057589 */ /* 0x000e2200000e0000 */
[----:B--2---:R-:W-:Y:S01]  /*0190*/  R2UR UR15, R3 ;  /* 0x00000000030f72ca */ /* 0x004fe200000e0000 */
[----:B------:R-:W-:-:S04]  /*01a0*/  UISETP.NE.AND UP0, UPT, UR8, 0x3, UPT ;  /* 0x000000030800788c */ /* 0x000fc8000bf05270 */
[----:B------:R-:W-:-:S08]  /*01b0*/  UISETP.EQ.OR UP0, UPT, UR8, URZ, !UP0 ;  /* 0x0000003f0800728c */ /* 0x000fd0000c702670 */
[----:B------:R-:W-:Y:S02]  /*01c0*/  UIADD3 UR18, UR15, -0x1, URZ ;  /* 0xffffffff0f127890 */ /* 0x000fe4000fffe03f */
[----:B------:R-:W-:Y:S02]  /*01d0*/  UISETP.EQ.AND UP0, UPT, UR15, URZ, UP0 ;  /* 0x0000003f0f00728c */ /* 0x000fe40008702270 */
[----:B------:R-:W-:Y:S02]  /*01e0*/  UISETP.GE.U32.AND UP1, UPT, UR18, 0x2, UPT ;  /* 0x000000021200788c */ /* 0x000fe4000bf26070 */
[----:B------:R-:W-:Y:S01]  /*01f0*/  USEL UR40, URZ, 0x1, !UP0 ;  /* 0x000000013f287887 */ /* 0x000fe2000c000000 */
[----:B0-----:R-:W-:-:S03]  /*0200*/  ISETP.NE.AND P0, PT, R5, RZ, PT ;  /* 0x000000ff0500720c */ /* 0x001fc60003f05270 */
[----:B------:R-:W-:-:S10]  /*0210*/  USEL UR40, UR40, 0x2, UP1 ;  /* 0x0000000228287887 */ /* 0x000fd40008800000 */
[----:B------:R-:W-:Y:S05]  /*0220*/  @P0 BRA `(.L_x_2) ;  /* 0x0000000000580947 */ /* 0x000fea0003800000 */
[----:B------:R-:W0:Y:S01]  /*0230*/  S2UR UR9, SR_CgaCtaId ;  /* 0x00000000000979c3 */ /* 0x000e220000008800 */
[----:B------:R-:W-:Y:S01]  /*0240*/  UMOV UR4, 0x400 ;  /* 0x0000040000047882 */ /* 0x000fe20000000000 */
[----:B------:R-:W-:Y:S01]  /*0250*/  UMOV UR5, 0x1 ;  /* 0x0000000100057882 */ /* 0x000fe20000000000 */
[----:B------:R-:W-:Y:S01]  /*0260*/  UMOV UR6, 0x80 ;  /* 0x0000008000067882 */ /* 0x000fe20000000000 */
[----:B------:R-:W-:Y:S01]  /*0270*/  ELECT P0, URZ, PT ;  /* 0x00000000003f782f */ /* 0x000fe20003800000 */
[----:B------:R-:W-:-:S04]  /*0280*/  UIADD3 UR6, -UR6, 0x100000, URZ ;  /* 0x0010000006067890 */ /* 0x000fc8000fffe13f */
[----:B------:R-:W-:Y:S02]  /*0290*/  USHF.L.U32 UR7, UR6, 0xb, URZ ;  /* 0x0000000b06077899 */ /* 0x000fe4000800063f */
[----:B------:R-:W-:Y:S02]  /*02a0*/  USHF.L.U32 UR6, UR6, 0x1, URZ ;  /* 0x0000000106067899 */ /* 0x000fe4000800063f */
[----:B0-----:R-:W-:Y:S02]  /*02b0*/  ULEA UR9, UR9, UR4, 0x18 ;  /* 0x0000000409097291 */ /* 0x001fe4000f8ec03f */
[----:B------:R-:W-:-:S04]  /*02c0*/  UIADD3 UR4, -UR5, 0x100000, URZ ;  /* 0x0010000005047890 */ /* 0x000fc8000fffe13f */
[----:B------:R-:W-:Y:S02]  /*02d0*/  USHF.L.U32 UR5, UR4, 0xb, URZ ;  /* 0x0000000b04057899 */ /* 0x000fe4000800063f */
[----:B------:R-:W-:Y:S01]  /*02e0*/  USHF.L.U32 UR4, UR4, 0x1, URZ ;  /* 0x0000000104047899 */ /* 0x000fe2000800063f */
[----:B------:R-:W0:Y:S11]  /*02f0*/  FENCE.VIEW.ASYNC.S ;  /* 0x00000000000073c6 */ /* 0x000e360000000000 */
[----:B0-----:R0:W1:Y:S01]  /*0300*/  SYNCS.EXCH.64 URZ, [UR9], UR4 ;  /* 0x00000004093f75b2 */ /* 0x0010620008000100 */
[----:B------:R0:W2:Y:S01]  /*0310*/  SYNCS.EXCH.64 URZ, [UR9+0x20], UR6 ;  /* 0x00002006093f75b2 */ /* 0x0000a20008000100 */
[----:B------:R0:W3:Y:S01]  /*0320*/  SYNCS.EXCH.64 URZ, [UR9+0x8], UR4 ;  /* 0x00000804093f75b2 */ /* 0x0000e20008000100 */
[----:B------:R0:W4:Y:S01]  /*0330*/  SYNCS.EXCH.64 URZ, [UR9+0x28], UR6 ;  /* 0x00002806093f75b2 */ /* 0x0001220008000100 */
[----:B------:R0:W0:Y:S01]  /*0340*/  SYNCS.EXCH.64 URZ, [UR9+0x10], UR4 ;  /* 0x00001004093f75b2 */ /* 0x0000220008000100 */
[----:B------:R0:W0:Y:S01]  /*0350*/  SYNCS.EXCH.64 URZ, [UR9+0x30], UR6 ;  /* 0x00003006093f75b2 */ /* 0x0000220008000100 */
[----:B------:R0:W0:Y:S01]  /*0360*/  SYNCS.EXCH.64 URZ, [UR9+0x18], UR4 ;  /* 0x00001804093f75b2 */ /* 0x0000220008000100 */
[----:B------:R0:W0:Y:S01]  /*0370*/  SYNCS.EXCH.64 URZ, [UR9+0x38], UR6 ;  /* 0x00003806093f75b2 */ /* 0x0000220008000100 */
[----:B------:R-:W-:Y:S01]  /*0380*/  NOP ;  /* 0x0000000000007918 */ /* 0x000fe20000000000 */
.L_x_2:
[----:B------:R-:W5:Y:S01]  /*0390*/  SHFL.IDX PT, R5, R0, RZ, 0x1f ;  /* 0x00001fff00057589 */ /* 0x000f6200000e0000 */
[----:B------:R-:W-:Y:S01]  /*03a0*/  ELECT P0, URZ, PT ;  /* 0x00000000003f782f */ /* 0x000fe20003800000 */
[----:B------:R-:W-:Y:S01]  /*03b0*/  NOP ;  /* 0x0000000000007918 */ /* 0x000fe20000000000 */
[----:B------:R-:W-:Y:S01]  /*03c0*/  ELECT P1, URZ, PT ;  /* 0x00000000003f782f */ /* 0x000fe20003820000 */
[----:B------:R-:W1:Y:S01]  /*03d0*/  SHFL.IDX PT, R3, R0, RZ, 0x1f ;  /* 0x00001fff00037589 */ /* 0x000e6200000e0000 */
[----:B0-----:R-:W-:Y:S01]  /*03e0*/  UMOV UR4, 0x20 ;  /* 0x0000002000047882 */ /* 0x001fe20000000000 */
[----:B------:R-:W-:Y:S01]  /*03f0*/  UMOV UR12, 0x80 ;  /* 0x00000080000c7882 */ /* 0x000fe20000000000 */
[----:B------:R-:W-:Y:S01]  /*0400*/  NOP ;  /* 0x0000000000007918 */ /* 0x000fe20000000000 */
[----:B------:R0:W0:Y:S01]  /*0410*/  SHFL.IDX PT, R0, R2, RZ, 0x1f ;  /* 0x00001fff02007589 */ /* 0x00002200000e0000 */
[----:B------:R-:W-:Y:S01]  /*0420*/  ULDC.64 UR38, c[0x0][0x208] ;  /* 0x0000820000267ab9 */ /* 0x000fe20000000a00 */
[----:B-----5:R-:W-:-:S02]  /*0430*/  ISETP.NE.OR P0, PT, R5, RZ, !P0 ;  /* 0x000000ff0500720c */ /* 0x020fc40004705670 */
[----:B-1----:R-:W-:Y:S02]  /*0440*/  ISETP.NE.OR P1, PT, R3, RZ, !P1 ;  /* 0x000000ff0300720c */ /* 0x002fe40004f25670 */
[----:B------:R-:W-:-:S04]  /*0450*/  SHF.R.S32.HI R3, RZ, 0x1f, R4 ;  /* 0x0000001fff037819 */ /* 0x000fc80000011404 */
[----:B------:R-:W-:-:S05]  /*0460*/  LEA.HI R3, R3, R4, RZ, 0x7 ;  /* 0x0000000403037211 */ /* 0x000fca00078f38ff */
[----:B------:R-:W-:Y:S01]  /*0470*/  VOTEU.ALL UP0, P0 ;  /* 0x00000000003f7886 */ /* 0x000fe20000000000 */
[----:B------:R-:W-:Y:S01]  /*0480*/  LOP3.LUT R3, R3, 0xffffff80, RZ, 0xc0, !PT ;  /* 0xffffff8003037812 */ /* 0x000fe200078ec0ff */
[----:B------:R-:W-:-:S03]  /*0490*/  VOTEU.ALL UP1, P1 ;  /* 0x00000000003f7886 */ /* 0x000fc60000820000 */
[----:B------:R-:W1:Y:S01]  /*04a0*/  @!UP0 S2UR UR7, SR_CgaCtaId ;  /* 0x00000000000789c3 */ /* 0x000e620000008800 */
[----:B------:R-:W-:Y:S01]  /*04b0*/  @!UP0 UMOV UR6, 0x400 ;  /* 0x0000040000068882 */ /* 0x000fe20000000000 */
[----:B------:R-:W-:-:S04]  /*04c0*/  @!UP0 UIADD3 UR4, -UR4, 0x100000, URZ ;  /* 0x0010000004048890 */ /* 0x000fc8000fffe13f */
[----:B------:R-:W-:Y:S02]  /*04d0*/  @!UP0 USHF.L.U32 UR5, UR4, 0xb, URZ ;  /* 0x0000000b04058899 */ /* 0x000fe4000800063f */
[----:B------:R-:W-:Y:S01]  /*04e0*/  @!UP0 USHF.L.U32 UR4, UR4, 0x1, URZ ;  /* 0x0000000104048899 */ /* 0x000fe2000800063f */
[----:B------:R-:W-:Y:S01]  /*04f0*/  IMAD.IADD R3, R4, 0x1, -R3 ;  /* 0x0000000104037824 */ /* 0x000fe200078e0a03 */
[----:B------:R-:W-:Y:S01]  /*0500*/  @!UP1 UMOV UR10, 0x400 ;  /* 0x00000400000a9882 */ /* 0x000fe20000000000 */
[----:B------:R-:W-:Y:S01]  /*0510*/  VOTEU.ALL UP2, P1 ;  /* 0x00000000003f7886 */ /* 0x000fe20000840000 */
[----:B------:R-:W-:Y:S01]  /*0520*/  VOTEU.ALL UP3, P1 ;  /* 0x00000000003f7886 */ /* 0x000fe20000860000 */
[----:B------:R-:W-:Y:S01]  /*0530*/  VOTEU.ALL UP4, P1 ;  /* 0x00000000003f7886 */ /* 0x000fe20000880000 */
[----:B------:R-:W5:Y:S01]  /*0540*/  @!UP1 S2UR UR11, SR_CgaCtaId ;  /* 0x00000000000b99c3 */ /* 0x000f620000008800 */
[----:B------:R-:W-:Y:S01]  /*0550*/  VOTEU.ALL UP5, P1 ;  /* 0x00000000003f7886 */ /* 0x000fe200008a0000 */
[----:B------:R-:W-:Y:S01]  /*0560*/  ISETP.NE.AND P1, PT, RZ, UR15, PT ;  /* 0x0000000fff007c0c */ /* 0x000fe2000bf25270 */
[----:B-1----:R-:W-:-:S02]  /*0570*/  @!UP0 ULEA UR9, UR7, UR6, 0x18 ;  /* 0x0000000607098291 */ /* 0x002fc4000f8ec03f */
[----:B------:R-:W-:-:S04]  /*0580*/  @!UP1 UIADD3 UR6, -UR12, 0x100000, URZ ;  /* 0x001000000c069890 */ /* 0x000fc8000fffe13f */
[----:B------:R-:W-:Y:S02]  /*0590*/  @!UP1 USHF.L.U32 UR7, UR6, 0xb, URZ ;  /* 0x0000000b06079899 */ /* 0x000fe4000800063f */
[----:B------:R-:W-:Y:S01]  /*05a0*/  @!UP1 USHF.L.U32 UR6, UR6, 0x1, URZ ;  /* 0x0000000106069899 */ /* 0x000fe2000800063f */
[----:B------:R-:W-:Y:S01]  /*05b0*/  VOTEU.ALL UP0, P0 ;  /* 0x00000000003f7886 */ /* 0x000fe20000000000 */
[----:B-----5:R-:W-:Y:S01]  /*05c0*/  @!UP1 ULEA UR10, UR11, UR10, 0x18 ;  /* 0x0000000a0b0a9291 */ /* 0x020fe2000f8ec03f */
[----:B------:R-:W-:Y:S01]  /*05d0*/  VOTEU.ALL UP1, P0 ;  /* 0x00000000003f7886 */ /* 0x000fe20000020000 */
[----:B------:R-:W1:Y:S02]  /*05e0*/  FENCE.VIEW.ASYNC.S ;  /* 0x00000000000073c6 */ /* 0x000e640000000000 */
[----:B-1----:R-:W2:Y:S02]  /*05f0*/  @!UP0 SYNCS.EXCH.64 URZ, [UR9+0x70], UR4 ;  /* 0x00007004093f85b2 */ /* 0x002ea40008000100 */
[----:B------:R1:W2:Y:S01]  /*0600*/  @!UP1 SYNCS.EXCH.64 URZ, [UR9+0x78], UR4 ;  /* 0x00007804093f95b2 */ /* 0x0002a20008000100 */
[----:B------:R-:W-:Y:S01]  /*0610*/  NOP ;  /* 0x0000000000007918 */ /* 0x000fe20000000000 */
[----:B-1----:R-:W-:-:S02]  /*0620*/  ULDC.64 UR4, c[0x0][0x598] ;  /* 0x0001660000047ab9 */ /* 0x002fc40000000a00 */
[----:B------:R-:W-:Y:S02]  /*0630*/  ISETP.NE.U32.AND P0, PT, RZ, UR4, PT ;  /* 0x00000004ff007c0c */ /* 0x000fe4000bf05070 */
[----:B------:R1:W2:Y:S02]  /*0640*/  @!UP2 SYNCS.EXCH.64 URZ, [UR10+0x50], UR6 ;  /* 0x000050060a3fa5b2 */ /* 0x0002a40008000100 */
[----:B------:R-:W-:Y:S01]  /*0650*/  ISETP.NE.AND.EX P0, PT, RZ, UR5, PT, P0 ;  /* 0x00000005ff007c0c */ /* 0x000fe2000bf05300 */
[----:B------:R1:W2:Y:S01]  /*0660*/  @!UP3 SYNCS.EXCH.64 URZ, [UR10+0x58], UR6 ;  /* 0x000058060a3fb5b2 */ /* 0x0002a20008000100 */
[----:B------:R1:W2:Y:S01]  /*0670*/  @!UP4 SYNCS.EXCH.64 URZ, [UR10+0x60], UR6 ;  /* 0x000060060a3fc5b2 */ /* 0x0002a20008000100 */
[----:B------:R1:W2:Y:S01]  /*0680*/  @!UP5 SYNCS.EXCH.64 URZ, [UR10+0x68], UR6 ;  /* 0x000068060a3fd5b2 */ /* 0x0002a20008000100 */
[----:B------:R-:W-:Y:S01]  /*0690*/  NOP ;  /* 0x0000000000007918 */ /* 0x000fe20000000000 */
[----:B--234-:R-:W-:Y:S08]  /*06a0*/  BAR.SYNC.DEFER_BLOCKING 0x0 ;  /* 0x0000000000007b1d */ /* 0x01cff00000010000 */
[----:B01----:R-:W-:Y:S05]  /*06b0*/  @!P0 BRA `(.L_x_3) ;  /* 0x00000000001c8947 */ /* 0x003fea0003800000 */
[----:B------:R-:W0:Y:S02]  /*06c0*/  LDC.64 R6, c[0x0][0x598] ;  /* 0x00016600ff067b82 */ /* 0x000e240000000a00 */
[----:B0-----:R-:W2:Y:S02]  /*06d0*/  LDG.E.64 R6, desc[UR38][R6.64] ;  /* 0x0000002606067981 */ /* 0x001ea4000c1e1b00 */
[----:B--2---:R-:W-:-:S04]  /*06e0*/  ISETP.NE.U32.AND P0, PT, R6, RZ, PT ;  /* 0x000000ff0600720c */ /* 0x004fc80003f05070 */
[----:B------:R-:W-:-:S13]  /*06f0*/  ISETP.NE.AND.EX P0, PT, R7, RZ, PT, P0 ;  /* 0x000000ff0700720c */ /* 0x000fda0003f05300 */
[----:B------:R-:W-:Y:S05]  /*0700*/  @!P0 BRA `(.L_x_3) ;  /* 0x0000000000088947 */ /* 0x000fea0003800000 */
[----:B------:R1:W5:Y:S01]  /*0710*/  LD.E R23, desc[UR38][R6.64] ;  /* 0x0000002606177980 */ /* 0x000362000c101900 */
[----:B------:R-:W-:Y:S05]  /*0720*/  BRA `(.L_x_4) ;  /* 0x0000000000247947 */ /* 0x000fea0003800000 */
.L_x_3:
[----:B------:R-:W-:Y:S02]  /*0730*/  ULDC.64 UR4, c[0x0][0x588] ;  /* 0x0001620000047ab9 */ /* 0x000fe40000000a00 */
[----:B------:R-:W-:-:S04]  /*0740*/  ISETP.NE.U32.AND P0, PT, RZ, UR4, PT ;  /* 0x00000004ff007c0c */ /* 0x000fc8000bf05070 */
[----:B------:R-:W-:-:S13]  /*0750*/  ISETP.NE.AND.EX P0, PT, RZ, UR5, PT, P0 ;  /* 0x00000005ff007c0c */ /* 0x000fda000bf05300 */
[----:B------:R-:W-:Y:S05]  /*0760*/  @!P0 BRA `(.L_x_5) ;  /* 0x00000000000c8947 */ /* 0x000fea0003800000 */
[----:B------:R-:W0:Y:S02]  /*0770*/  LDC.64 R6, c[0x0][0x588] ;  /* 0x00016200ff067b82 */ /* 0x000e240000000a00 */
[----:B0-----:R0:W5:Y:S01]  /*0780*/  LDG.E R23, desc[UR38][R6.64] ;  /* 0x0000002606177981 */ /* 0x001162000c1e1900 */
[----:B------:R-:W-:Y:S05]  /*0790*/  BRA `(.L_x_4) ;  /* 0x0000000000087947 */ /* 0x000fea0003800000 */
.L_x_5:
[----:B------:R-:W-:Y:S02]  /*07a0*/  ULDC UR4, c[0x0][0x580] ;  /* 0x0001600000047ab9 */ /* 0x000fe40000000800 */
[----:B------:R-:W-:-:S07]  /*07b0*/  IMAD.U32 R23, RZ, RZ, UR4 ;  /* 0x00000004ff177e24 */ /* 0x000fce000f8e00ff */
.L_x_4:
[----:B------:R-:W-:Y:S02]  /*07c0*/  ULDC.64 UR4, c[0x0][0x5a0] ;  /* 0x0001680000047ab9 */ /* 0x000fe40000000a00 */
[----:B------:R-:W-:-:S04]  /*07d0*/  ISETP.NE.U32.AND P0, PT, RZ, UR4, PT ;  /* 0x00000004ff007c0c */ /* 0x000fc8000bf05070 */
[----:B------:R-:W-:-:S13]  /*07e0*/  ISETP.NE.AND.EX P0, PT, RZ, UR5, PT, P0 ;  /* 0x00000005ff007c0c */ /* 0x000fda000bf05300 */
[----:B------:R-:W-:Y:S05]  /*07f0*/  @!P0 BRA `(.L_x_6) ;  /* 0x00000000001c8947 */ /* 0x000fea0003800000 */
[----:B01----:R-:W0:Y:S02]  /*0800*/  LDC.64 R6, c[0x0][0x5a0] ;  /* 0x00016800ff067b82 */ /* 0x003e240000000a00 */
[----:B0-----:R-:W2:Y:S02]  /*0810*/  LDG.E.64 R6, desc[UR38][R6.64] ;  /* 0x0000002606067981 */ /* 0x001ea4000c1e1b00 */
[----:B--2---:R-:W-:-:S04]  /*0820*/  ISETP.NE.U32.AND P0, PT, R6, RZ, PT ;  /* 0x000000ff0600720c */ /* 0x004fc80003f05070 */
[----:B------:R-:W-:-:S13]  /*0830*/  ISETP.NE.AND.EX P0, PT, R7, RZ, PT, P0 ;  /* 0x000000ff0700720c */ /* 0x000fda0003f05300 */
[----:B------:R-:W-:Y:S05]  /*0840*/  @!P0 BRA `(.L_x_6) ;  /* 0x0000000000088947 */ /* 0x000fea0003800000 */
[----:B------:R3:W5:Y:S01]  /*0850*/  LD.E R22, desc[UR38][R6.64] ;  /* 0x0000002606167980 */ /* 0x000762000c101900 */
[----:B------:R-:W-:Y:S05]  /*0860*/  BRA `(.L_x_7) ;  /* 0x0000000000247947 */ /* 0x000fea0003800000 */
.L_x_6:
[----:B------:R-:W-:Y:S02]  /*0870*/  ULDC.64 UR4, c[0x0][0x590] ;  /* 0x0001640000047ab9 */ /* 0x000fe40000000a00 */
[----:B------:R-:W-:-:S04]  /*0880*/  ISETP.NE.U32.AND P0, PT, RZ, UR4, PT ;  /* 0x00000004ff007c0c */ /* 0x000fc8000bf05070 */
[----:B------:R-:W-:-:S13]  /*0890*/  ISETP.NE.AND.EX P0, PT, RZ, UR5, PT, P0 ;  /* 0x00000005ff007c0c */ /* 0x000fda000bf05300 */
[----:B------:R-:W-:Y:S05]  /*08a0*/  @!P0 BRA `(.L_x_8) ;  /* 0x00000000000c8947 */ /* 0x000fea0003800000 */
[----:B01----:R-:W0:Y:S02]  /*08b0*/  LDC.64 R6, c[0x0][0x590] ;  /* 0x00016400ff067b82 */ /* 0x003e240000000a00 */
[----:B0-----:R2:W5:Y:S01]  /*08c0*/  LDG.E R22, desc[UR38][R6.64] ;  /* 0x0000002606167981 */ /* 0x001562000c1e1900 */
[----:B------:R-:W-:Y:S05]  /*08d0*/  BRA `(.L_x_7) ;  /* 0x0000000000087947 */ /* 0x000fea0003800000 */
.L_x_8:
[----:B------:R-:W-:Y:S02]  /*08e0*/  ULDC UR4, c[0x0][0x584] ;  /* 0x0001610000047ab9 */ /* 0x000fe40000000800 */
[----:B------:R-:W-:-:S07]  /*08f0*/  IMAD.U32 R22, RZ, RZ, UR4 ;  /* 0x00000004ff167e24 */ /* 0x000fce000f8e00ff */
.L_x_7:
[----:B------:R-:W4:Y:S01]  /*0900*/  S2UR UR10, SR_CTAID.Y ;  /* 0x00000000000a79c3 */ /* 0x000f220000002600 */
[----:B------:R-:W-:Y:S01]  /*0910*/  ULDC UR5, c[0x0][0x65c] ;  /* 0x0001970000057ab9 */ /* 0x000fe20000000800 */
[----:B------:R-:W-:Y:S01]  /*0920*/  UISETP.NE.AND UP0, UPT, UR15, 0x2, UPT ;  /* 0x000000020f00788c */ /* 0x000fe2000bf05270 */
[----:B------:R-:W-:Y:S01]  /*0930*/  PRMT R5, RZ, 0x7610, R5 ;  /* 0x00007610ff057816 */ /* 0x000fe20000000005 */
[----:B------:R-:W-:Y:S01]  /*0940*/  UISETP.NE.AND UP2, UPT, UR5, 0x1, UPT ;  /* 0x000000010500788c */ /* 0x000fe2000bf45270 */
[----:B------:R-:W-:Y:S02]  /*0950*/  IMAD.MOV.U32 R19, RZ, RZ, -0x1 ;  /* 0xffffffffff137424 */ /* 0x000fe400078e00ff */
[----:B------:R-:W-:Y:S01]  /*0960*/  IMAD.MOV.U32 R18, RZ, RZ, -0x1 ;  /* 0xffffffffff127424 */ /* 0x000fe200078e00ff */
[----:B------:R-:W4:Y:S01]  /*0970*/  S2UR UR4, SR_CTAID.X ;  /* 0x00000000000479c3 */ /* 0x000f220000002500 */
[----:B------:R-:W-:-:S06]  /*0980*/  UP2UR UR48, UPR, URZ, 0x4 ;  /* 0x000000043f307883 */ /* 0x000fcc0008000000 */
[----:B------:R-:W-:Y:S01]  /*0990*/  @UP2 ULDC UR12, c[0x0][0x10] ;  /* 0x00000400000c2ab9 */ /* 0x000fe20000000800 */
[----:B------:R-:W-:Y:S01]  /*09a0*/  @UP2 UMOV UR7, URZ ;  /* 0x0000003f00072c82 */ /* 0x000fe20008000000 */
[----:B------:R-:W-:Y:S01]  /*09b0*/  @UP2 UMOV UR5, URZ ;  /* 0x0000003f00052c82 */ /* 0x000fe20008000000 */
[----:B0123--:R-:W0:Y:S01]  /*09c0*/  LDC.64 R6, c[0x0][0x650] ;  /* 0x00019400ff067b82 */ /* 0x00fe220000000a00 */
[----:B----4-:R-:W-:Y:S02]  /*09d0*/  @UP2 UMOV UR9, UR10 ;  /* 0x0000000a00092c82 */ /* 0x010fe40008000000 */
[----:B------:R-:W-:Y:S01]  /*09e0*/  @UP2 UMOV UR6, UR9 ;  /* 0x0000000900062c82 */ /* 0x000fe20008000000 */
[----:B------:R-:W-:Y:S01]  /*09f0*/  @!UP2 UMOV UR9, UR10 ;  /* 0x0000000a0009ac82 */ /* 0x000fe20008000000 */
[----:B------:R-:W-:-:S03]  /*0a00*/  @UP2 UIMAD.WIDE.U32 UR12, UR4, UR12, UR6 ;  /* 0x0000000c040c22a5 */ /* 0x000fc6000f8e0006 */
[----:B------:R-:W-:Y:S01]  /*0a10*/  @!UP2 ULDC UR6, c[0x0][0xc] ;  /* 0x000003000006aab9 */ /* 0x000fe20000000800 */
[----:B------:R-:W-:Y:S01]  /*0a20*/  @UP2 UIADD3 UR14, UR13, UR5, URZ ;  /* 0x000000050d0e2290 */ /* 0x000fe2000fffe03f */
[----:B------:R-:W-:Y:S02]  /*0a30*/  ULDC UR10, c[0x0][0xc] ;  /* 0x00000300000a7ab9 */ /* 0x000fe40000000800 */
[----:B------:R-:W-:Y:S01]  /*0a40*/  UMOV UR5, URZ ;  /* 0x0000003f00057c82 */ /* 0x000fe20008000000 */
[----:B------:R-:W-:Y:S01]  /*0a50*/  ULDC UR11, c[0x0][0x10] ;  /* 0x00000400000b7ab9 */ /* 0x000fe20000000800 */
[----:B------:R-:W-:Y:S02]  /*0a60*/  @!UP2 UIMAD.WIDE.U32 UR6, UR6, UR9, UR4 ;  /* 0x000000090606a2a5 */ /* 0x000fe4000f8e0004 */
[----:B------:R-:W-:Y:S01]  /*0a70*/  UIMAD.WIDE.U32 UR10, UR10, UR11, URZ ;  /* 0x0000000b0a0a72a5 */ /* 0x000fe2000f8e003f */
[----:B------:R-:W-:-:S03]  /*0a80*/  ULDC UR13, c[0x0][0x14] ;  /* 0x00000500000d7ab9 */ /* 0x000fc60000000800 */
[----:B------:R-:W-:Y:S02]  /*0a90*/  UIMAD.WIDE.U32 UR36, UR10, UR13, URZ ;  /* 0x0000000d0a2472a5 */ /* 0x000fe4000f8e003f */
[----:B------:R-:W-:Y:S01]  /*0aa0*/  UIMAD UR41, UR11, UR13, URZ ;  /* 0x0000000d0b2972a4 */ /* 0x000fe2000f8e023f */
[----:B------:R-:W-:Y:S01]  /*0ab0*/  @!UP2 UMOV UR12, UR6 ;  /* 0x00000006000cac82 */ /* 0x000fe20008000000 */
[----:B------:R-:W-:Y:S02]  /*0ac0*/  @!UP2 UMOV UR14, UR7 ;  /* 0x00000007000eac82 */ /* 0x000fe40008000000 */
[----:B------:R-:W-:Y:S02]  /*0ad0*/  UIADD3 UR41, UR37, UR41, URZ ;  /* 0x0000002925297290 */ /* 0x000fe4000fffe03f */
[----:B------:R-:W-:-:S04]  /*0ae0*/  UIADD3 UR6, UP1, UR12, UR36, URZ ;  /* 0x000000240c067290 */ /* 0x000fc8000ff3e03f */
[----:B------:R-:W-:Y:S02]  /*0af0*/  UIADD3.X UR7, UR14, UR41, URZ, UP1, !UPT ;  /* 0x000000290e077290 */ /* 0x000fe40008ffe43f */
[----:B------:R-:W-:Y:S02]  /*0b00*/  USEL UR6, UR6, UR12, !UP0 ;  /* 0x0000000c06067287 */ /* 0x000fe4000c000000 */
[----:B------:R-:W-:-:S04]  /*0b10*/  USEL UR7, UR7, UR14, !UP0 ;  /* 0x0000000e07077287 */ /* 0x000fc8000c000000 */
[----:B0-----:R-:W-:Y:S01]  /*0b20*/  ISETP.LE.U32.AND P0, PT, R6, UR6, PT ;  /* 0x0000000606007c0c */ /* 0x001fe2000bf03070 */
[----:B------:R-:W-:Y:S02]  /*0b30*/  IMAD.U32 R16, RZ, RZ, UR6 ;  /* 0x00000006ff107e24 */ /* 0x000fe4000f8e00ff */
[----:B------:R-:W-:Y:S02]  /*0b40*/  IMAD.U32 R2, RZ, RZ, UR7 ;  /* 0x00000007ff027e24 */ /* 0x000fe4000f8e00ff */
[----:B------:R-:W-:-:S03]  /*0b50*/  IMAD.U32 R17, RZ, RZ, UR7 ;  /* 0x00000007ff117e24 */ /* 0x000fc6000f8e00ff */
[----:B------:R-:W-:Y:S01]  /*0b60*/  ISETP.GE.U32.AND.EX P0, PT, R2, R7, PT, P0 ;  /* 0x000000070200720c */ /* 0x000fe20003f06100 */
[----:B------:R-:W-:-:S12]  /*0b70*/  IMAD.MOV.U32 R2, RZ, RZ, -0x1 ;  /* 0xffffffffff027424 */ /* 0x000fd800078e00ff */
[----:B------:R-:W-:Y:S05]  /*0b80*/  @P0 BRA `(.L_x_9) ;  /* 0x00000004008c0947 */ /* 0x000fea0003800000 */
[----:B------:R-:W-:Y:S01]  /*0b90*/  I2FP.F32.U32 R2, UR4 ;  /* 0x0000000400027c45 */ /* 0x000fe20008201000 */
[----:B------:R-:W-:Y:S01]  /*0ba0*/  ULDC.64 UR16, c[0x0][0x628] ;  /* 0x00018a0000107ab9 */ /* 0x000fe20000000a00 */
[----:B------:R-:W-:Y:S01]  /*0bb0*/  ULDC UR6, c[0x0][0x150] ;  /* 0x0000540000067ab9 */ /* 0x000fe20000000800 */
[----:B------:R-:W-:Y:S01]  /*0bc0*/  ISETP.NE.U32.AND P0, PT, RZ, UR16, PT ;  /* 0x00000010ff007c0c */ /* 0x000fe2000bf05070 */
[----:B------:R-:W-:Y:S01]  /*0bd0*/  ULDC UR15, c[0x0][0x630] ;  /* 0x00018c00000f7ab9 */ /* 0x000fe20000000800 */
[----:B------:R-:W-:Y:S01]  /*0be0*/  FMUL R2, R2, UR6 ;  /* 0x0000000602027c20 */ /* 0x000fe20008400000 */
[----:B------:R-:W-:Y:S01]  /*0bf0*/  R2UR UR19, R16 ;  /* 0x00000000101372ca */ /* 0x000fe200000e0000 */
[----:B------:R-:W-:Y:S01]  /*0c00*/  ULDC UR21, c[0x0][0x154] ;  /* 0x0000550000157ab9 */ /* 0x000fe20000000800 */
[----:B------:R-:W-:Y:S01]  /*0c10*/  ISETP.NE.AND.EX P0, PT, RZ, UR17, PT, P0 ;  /* 0x00000011ff007c0c */ /* 0x000fe2000bf05300 */
[----:B------:R0:W1:Y:S01]  /*0c20*/  F2I.U32.TRUNC.NTZ R5, R2 ;  /* 0x0000000200057305 */ /* 0x000062000020f000 */
[----:B------:R-:W-:-:S02]  /*0c30*/  R2UR UR20, R17 ;  /* 0x00000000111472ca */ /* 0x000fc400000e0000 */
[----:B------:R-:W-:Y:S02]  /*0c40*/  R2UR UR6, R16 ;  /* 0x00000000100672ca */ /* 0x000fe400000e0000 */
[----:B------:R-:W-:-:S07]  /*0c50*/  R2UR UR7, R17 ;  /* 0x00000000110772ca */ /* 0x000fce00000e0000 */
[----:B0-----:R-:W-:Y:S08]  /*0c60*/  @!P0 BRA `(.L_x_10) ;  /* 0x0000000000308947 */ /* 0x001ff00003800000 */
[----:B------:R-:W-:Y:S01]  /*0c70*/  R2UR UR6, R16 ;  /* 0x00000000100672ca */ /* 0x000fe200000e0000 */
[----:B------:R-:W-:Y:S01]  /*0c80*/  ULDC UR12, c[0x0][0x634] ;  /* 0x00018d00000c7ab9 */ /* 0x000fe20000000800 */
[----:B------:R-:W-:-:S11]  /*0c90*/  R2UR UR14, R17 ;  /* 0x00000000110e72ca */ /* 0x000fd600000e0000 */
[----:B------:R-:W-:-:S04]  /*0ca0*/  UIADD3 UR12, UP1, UR6, UR12, URZ ;  /* 0x0000000c060c7290 */ /* 0x000fc8000ff3e03f */
[----:B------:R-:W-:-:S04]  /*0cb0*/  UIADD3.X UR14, URZ, UR14, URZ, UP1, !UPT ;  /* 0x0000000e3f0e7290 */ /* 0x000fc80008ffe43f */
[----:B------:R-:W-:-:S04]  /*0cc0*/  UIMAD.WIDE.U32 UR6, UR14, UR16, URZ ;  /* 0x000000100e0672a5 */ /* 0x000fc8000f8e003f */
[----:B------:R-:W-:Y:S02]  /*0cd0*/  UIMAD.WIDE.U32 UR10, UP1, UR12, UR17, UR6 ;  /* 0x000000110c0a72a5 */ /* 0x000fe4000f820006 */
[----:B------:R-:W-:Y:S02]  /*0ce0*/  UIMAD.WIDE.U32 UR6, UR12, UR16, URZ ;  /* 0x000000100c0672a5 */ /* 0x000fe4000f8e003f */
[----:B------:R-:W-:Y:S02]  /*0cf0*/  UIADD3.X UR13, URZ, URZ, URZ, UP1, !UPT ;  /* 0x0000003f3f0d7290 */ /* 0x000fe40008ffe43f */
[----:B------:R-:W-:Y:S01]  /*0d00*/  UIADD3 URZ, UP1, UR7, UR10, URZ ;  /* 0x0000000a073f7290 */ /* 0x000fe2000ff3e03f */
[----:B------:R-:W-:-:S03]  /*0d10*/  UMOV UR12, UR11 ;  /* 0x0000000b000c7c82 */ /* 0x000fc60008000000 */
[----:B------:R-:W-:-:S12]  /*0d20*/  UIMAD.WIDE.U32.X UR6, UR14, UR17, UR12, UP1 ;  /* 0x000000110e0672a5 */ /* 0x000fd800088e040c */
.L_x_10:
[----:B------:R-:W-:Y:S01]  /*0d30*/  USHF.R.U64 UR5, UR6, UR15, UR7 ;  /* 0x0000000f06057299 */ /* 0x000fe20008001207 */
[----:B------:R-:W-:Y:S01]  /*0d40*/  I2FP.F32.U32 R2, UR9 ;  /* 0x0000000900027c45 */ /* 0x000fe20008201000 */
[----:B------:R-:W-:Y:S01]  /*0d50*/  USHF.R.U32.HI UR6, URZ, UR15, UR7 ;  /* 0x0000000f3f067299 */ /* 0x000fe20008011607 */
[----:B-1----:R-:W-:Y:S01]  /*0d60*/  R2UR UR14, R5 ;  /* 0x00000000050e72ca */ /* 0x002fe200000e0000 */
[----:B------:R-:W-:Y:S02]  /*0d70*/  UIADD3 UR17, UP1, URZ, -UR5, URZ ;  /* 0x800000053f117290 */ /* 0x000fe4000ff3e03f */
[----:B------:R-:W-:Y:S01]  /*0d80*/  FMUL R2, R2, UR21 ;  /* 0x0000001502027c20 */ /* 0x000fe20008400000 */
[----:B------:R-:W-:Y:S01]  /*0d90*/  ULDC.64 UR10, c[0x0][0x620] ;  /* 0x00018800000a7ab9 */ /* 0x000fe20000000a00 */
[----:B------:R-:W-:Y:S01]  /*0da0*/  UIADD3.X UR6, URZ, ~UR6, URZ, UP1, !UPT ;  /* 0x800000063f067290 */ /* 0x000fe20008ffe43f */
[----:B------:R-:W-:Y:S01]  /*0db0*/  UMOV UR12, UR19 ;  /* 0x00000013000c7c82 */ /* 0x000fe20008000000 */
[----:B------:R-:W-:-:S02]  /*0dc0*/  UMOV UR13, UR20 ;  /* 0x00000014000d7c82 */ /* 0x000fc40008000000 */
[----:B------:R-:W-:Y:S01]  /*0dd0*/  UIMAD UR6, UR6, UR10, URZ ;  /* 0x0000000a060672a4 */ /* 0x000fe2000f8e023f */
[----:B------:R-:W0:Y:S01]  /*0de0*/  F2I.U32.TRUNC.NTZ R2, R2 ;  /* 0x0000000200027305 */ /* 0x000e22000020f000 */
[----:B------:R-:W-:Y:S02]  /*0df0*/  UIMAD.WIDE.U32 UR12, UR17, UR10, UR12 ;  /* 0x0000000a110c72a5 */ /* 0x000fe4000f8e000c */
[----:B------:R-:W-:Y:S01]  /*0e00*/  UIMAD UR17, UR17, UR11, UR6 ;  /* 0x0000000b111172a4 */ /* 0x000fe2000f8e0206 */
[----:B------:R-:W-:Y:S01]  /*0e10*/  ULDC UR24, c[0x0][0x658] ;  /* 0x0001960000187ab9 */ /* 0x000fe20000000800 */
[----:B------:R-:W-:Y:S02]  /*0e20*/  UMOV UR22, 0xffffffff ;  /* 0xffffffff00167882 */ /* 0x000fe40000000000 */
[----:B------:R-:W-:Y:S01]  /*0e30*/  UIADD3 UR17, UR13, UR17, URZ ;  /* 0x000000110d117290 */ /* 0x000fe2000fffe03f */
[----:B------:R-:W-:Y:S01]  /*0e40*/  ULDC UR19, c[0x0][0x618] ;  /* 0x0001860000137ab9 */ /* 0x000fe20000000800 */
[----:B------:R-:W-:Y:S01]  /*0e50*/  ULDC.64 UR6, c[0x0][0x640] ;  /* 0x0001900000067ab9 */ /* 0x000fe20000000a00 */
[----:B------:R-:W-:Y:S01]  /*0e60*/  USHF.L.U32 UR13, UR22, UR24, URZ ;  /* 0x00000018160d7299 */ /* 0x000fe2000800063f */
[----:B------:R-:W-:Y:S01]  /*0e70*/  ISETP.NE.U32.AND P0, PT, RZ, UR6, PT ;  /* 0x00000006ff007c0c */ /* 0x000fe2000bf05070 */
[----:B------:R-:W-:-:S02]  /*0e80*/  USHF.R.U64 UR22, UR12, UR19, UR17 ;  /* 0x000000130c167299 */ /* 0x000fc40008001211 */
[----:B------:R-:W-:Y:S01]  /*0e90*/  USHF.R.U32.HI UR12, URZ, UR19, UR17 ;  /* 0x000000133f0c7299 */ /* 0x000fe20008011611 */
[----:B0-----:R-:W-:Y:S01]  /*0ea0*/  R2UR UR16, R2 ;  /* 0x00000000021072ca */ /* 0x001fe200000e0000 */
[----:B------:R-:W-:Y:S01]  /*0eb0*/  ULDC UR21, c[0x0][0x608] ;  /* 0x0001820000157ab9 */ /* 0x000fe20000000800 */
[----:B------:R-:W-:Y:S01]  /*0ec0*/  ISETP.NE.AND.EX P0, PT, RZ, UR7, PT, P0 ;  /* 0x00000007ff007c0c */ /* 0x000fe2000bf05300 */
[----:B------:R-:W-:Y:S02]  /*0ed0*/  USHF.R.U64 UR26, UR22, UR21, UR12 ;  /* 0x00000015161a7299 */ /* 0x000fe4000800120c */
[----:B------:R-:W-:Y:S01]  /*0ee0*/  USHF.R.U32.HI UR12, URZ, UR21, UR12 ;  /* 0x000000153f0c7299 */ /* 0x000fe2000801160c */
[----:B------:R-:W-:Y:S01]  /*0ef0*/  UMOV UR20, 0x1 ;  /* 0x0000000100147882 */ /* 0x000fe20000000000 */
[----:B------:R-:W-:Y:S02]  /*0f00*/  UIADD3 UR14, -UR14, URZ, URZ ;  /* 0x0000003f0e0e7290 */ /* 0x000fe4000fffe13f */
[----:B------:R-:W-:-:S02]  /*0f10*/  USHF.R.U64 UR27, UR26, UR24, UR12 ;  /* 0x000000181a1b7299 */ /* 0x000fc4000800120c */
[----:B------:R-:W-:Y:S01]  /*0f20*/  USHF.L.U32 UR19, UR20, UR24, URZ ;  /* 0x0000001814137299 */ /* 0x000fe2000800063f */
[----:B------:R-:W-:Y:S01]  /*0f30*/  ULDC UR15, c[0x0][0x144] ;  /* 0x00005100000f7ab9 */ /* 0x000fe20000000800 */
[----:B------:R-:W-:Y:S01]  /*0f40*/  ULDC UR10, c[0x0][0x600] ;  /* 0x00018000000a7ab9 */ /* 0x000fe20000000800 */
[----:B------:R-:W-:Y:S02]  /*0f50*/  ULOP3.LUT UR20, URZ, UR13, URZ, 0x33, !UPT ;  /* 0x0000000d3f147292 */ /* 0x000fe4000f8e333f */
[----:B------:R-:W-:Y:S02]  /*0f60*/  USHF.R.U32.HI UR13, URZ, UR24, UR12 ;  /* 0x000000183f0d7299 */ /* 0x000fe4000801160c */
[----:B------:R-:W-:Y:S02]  /*0f70*/  UIADD3 UR11, UR10, -0x1, URZ ;  /* 0xffffffff0a0b7890 */ /* 0x000fe4000fffe03f */
[----:B------:R-:W-:Y:S02]  /*0f80*/  UIADD3 UR23, -UR16, URZ, URZ ;  /* 0x0000003f10177290 */ /* 0x000fe4000fffe13f */
[----:B------:R-:W-:Y:S01]  /*0f90*/  UIMAD UR4, UR15, UR14, UR4 ;  /* 0x0000000e0f0472a4 */ /* 0x000fe2000f8e0204 */
[----:B------:R-:W-:Y:S01]  /*0fa0*/  ULDC UR28, c[0x0][0x148] ;  /* 0x00005200001c7ab9 */ /* 0x000fe20000000800 */
[----:B------:R-:W-:Y:S01]  /*0fb0*/  ULDC UR24, c[0x0][0x648] ;  /* 0x0001920000187ab9 */ /* 0x000fe20000000800 */
[----:B------:R-:W-:Y:S01]  /*0fc0*/  ULDC UR25, c[0x0][0x638] ;  /* 0x00018e0000197ab9 */ /* 0x000fe20000000800 */
[----:B------:R-:W-:Y:S01]  /*0fd0*/  UMOV UR12, UR27 ;  /* 0x0000001b000c7c82 */ /* 0x000fe20008000000 */
[----:B------:R-:W-:Y:S07]  /*0fe0*/  @!P0 BRA `(.L_x_11) ;  /* 0x0000000000308947 */ /* 0x000fee0003800000 */
[----:B------:R-:W-:Y:S02]  /*0ff0*/  ULDC UR16, c[0x0][0x64c] ;  /* 0x0001930000107ab9 */ /* 0x000fe40000000800 */
        /* <DEDUP_REMOVED lines=8> */
[----:B------:R-:W-:-:S07]  /*1080*/  UIMAD.WIDE.U32.X UR6, UR21, UR7, UR16, UP1 ;  /* 0x00000007150672a5 */ /* 0x000fce00088e0410 */
[----:B------:R-:W-:Y:S01]  /*1090*/  UMOV UR12, UR6 ;  /* 0x00000006000c7c82 */ /* 0x000fe20008000000 */
[----:B------:R-:W-:-:S05]  /*10a0*/  UMOV UR13, UR7 ;  /* 0x00000007000d7c82 */ /* 0x000fca0008000000 */
.L_x_11:
[----:B------:R-:W-:Y:S01]  /*10b0*/  UISETP.NE.AND UP1, UPT, UR48, URZ, UPT ;  /* 0x0000003f3000728c */ /* 0x000fe2000bf25270 */
[----:B------:R-:W-:Y:S01]  /*10c0*/  IMAD.MOV.U32 R5, RZ, RZ, 0x1 ;  /* 0x00000001ff057424 */ /* 0x000fe200078e00ff */
[----:B------:R-:W-:Y:S01]  /*10d0*/  USHF.R.U64 UR6, UR12, UR24, UR13 ;  /* 0x000000180c067299 */ /* 0x000fe2000800120d */
[----:B------:R-:W-:Y:S01]  /*10e0*/  IMAD.U32 R2, RZ, RZ, UR5 ;  /* 0x00000005ff027e24 */ /* 0x000fe2000f8e00ff */
[----:B------:R-:W-:Y:S02]  /*10f0*/  ULOP3.LUT UR20, UR26, UR20, URZ, 0xc0, !UPT ;  /* 0x000000141a147292 */ /* 0x000fe4000f8ec03f */
[----:B------:R-:W-:Y:S02]  /*1100*/  UIADD3 UR7, -UR6, URZ, URZ ;  /* 0x0000003f06077290 */ /* 0x000fe4000fffe13f */
[----:B------:R-:W-:Y:S02]  /*1110*/  UIMAD UR19, UR19, UR6, UR20 ;  /* 0x00000006131372a4 */ /* 0x000fe4000f8e0214 */
[----:B------:R-:W-:-:S02]  /*1120*/  ULOP3.LUT UR11, UR22, UR11, URZ, 0xc0, !UPT ;  /* 0x0000000b160b7292 */ /* 0x000fc4000f8ec03f */
[----:B------:R-:W-:Y:S02]  /*1130*/  @UP1 UIMAD UR4, UR28, UR23, UR9 ;  /* 0x000000171c0412a4 */ /* 0x000fe4000f8e0209 */
[----:B------:R-:W-:-:S03]  /*1140*/  UIMAD UR6, UR7, UR25, UR27 ;  /* 0x00000019070672a4 */ /* 0x000fc6000f8e021b */
[----:B------:R-:W-:Y:S01]  /*1150*/  ULDC UR7, c[0x0][0x610] ;  /* 0x0001840000077ab9 */ /* 0x000fe20000000800 */
[----:B------:R-:W-:Y:S02]  /*1160*/  UIMAD UR6, UR6, UR10, UR11 ;  /* 0x0000000a060672a4 */ /* 0x000fe4000f8e020b */
[----:B------:R-:W-:-:S04]  /*1170*/  UIMAD UR4, UR19, UR7, UR4 ;  /* 0x00000007130472a4 */ /* 0x000fc8000f8e0204 */
[----:B------:R-:W-:Y:S02]  /*1180*/  USEL UR7, UR6, UR4, !UP1 ;  /* 0x0000000406077287 */ /* 0x000fe4000c800000 */
[----:B------:R-:W-:-:S04]  /*1190*/  USEL UR4, UR4, UR6, !UP1 ;  /* 0x0000000604047287 */ /* 0x000fc8000c800000 */
[----:B------:R-:W-:Y:S02]  /*11a0*/  IMAD.U32 R18, RZ, RZ, UR7 ;  /* 0x00000007ff127e24 */ /* 0x000fe4000f8e00ff */
[----:B------:R-:W-:-:S07]  /*11b0*/  IMAD.U32 R19, RZ, RZ, UR4 ;  /* 0x00000004ff137e24 */ /* 0x000fce000f8e00ff */
.L_x_9:
[----:B------:R-:W-:Y:S02]  /*11c0*/  ULDC UR4, c[0x0][0x28c] ;  /* 0x0000a30000047ab9 */ /* 0x000fe40000000800 */
[----:B------:R-:W-:-:S04]  /*11d0*/  UIADD3 UR4, UR4, 0x7f, URZ ;  /* 0x0000007f04047890 */ /* 0x000fc8000fffe03f */
[----:B------:R-:W-:-:S04]  /*11e0*/  USHF.R.S32.HI UR5, URZ, 0x1f, UR4 ;  /* 0x0000001f3f057899 */ /* 0x000fc80008011404 */
[----:B------:R-:W-:-:S04]  /*11f0*/  ULEA.HI UR5, UR5, UR4, URZ, 0x7 ;  /* 0x0000000405057291 */ /* 0x000fc8000f8f383f */
[----:B------:R-:W-:Y:S01]  /*1200*/  USHF.R.S32.HI UR42, URZ, 0x7, UR5 ;  /* 0x000000073f2a7899 */ /* 0x000fe20008011405 */
[----:B------:R-:W-:Y:S11]  /*1210*/  @!P1 BRA `(.L_x_12) ;  /* 0x0000007800589947 */ /* 0x000ff60003800000 */
[----:B------:R-:W-:-:S06]  /*1220*/  UISETP.GT.U32.AND UP1, UPT, UR18, 0x1, UPT ;  /* 0x000000011200788c */ /* 0x000fcc000bf24070 */
[----:B------:R-:W-:-:S13]  /*1230*/  PLOP3.LUT P0, PT, PT, PT, UP1, 0x80, 0x0 ;  /* 0x000000000000781c */ /* 0x000fda0003f0f018 */
[----:B------:R-:W-:Y:S05]  /*1240*/  @P0 EXIT ;  /* 0x000000000000094d */ /* 0x000fea0003800000 */
.L_x_13:
[----:B------:R-:W-:-:S08]  /*1250*/  NOP ;  /* 0x0000000000007918 */ /* 0x000fd00000000000 */
[----:B------:R-:W0:Y:S02]  /*1260*/  USETMAXREG.TRY_ALLOC.CTAPOOL UP1, 0xe8 ;  /* 0x000000e8000079c8 */ /* 0x000e240008020600 */
[----:B0-----:R-:W-:-:S13]  /*1270*/  PLOP3.LUT P0, PT, PT, PT, UP1, 0x80, 0x0 ;  /* 0x000000000000781c */ /* 0x001fda0003f0f018 */
[----:B------:R-:W-:Y:S05]  /*1280*/  @!P0 BRA `(.L_x_13) ;  /* 0xfffffffc00f08947 */ /* 0x000fea000383ffff */
[----:B------:R-:W-:-:S13]  /*1290*/  LOP3.LUT P0, RZ, R5, 0xff, RZ, 0xc0, !PT ;  /* 0x000000ff05ff7812 */ /* 0x000fda000780c0ff */
[----:B------:R-:W-:Y:S05]  /*12a0*/  @!P0 EXIT ;  /* 0x000000000000894d */ /* 0x000fea0003800000 */
[----:B------:R-:W0:Y:S01]  /*12b0*/  S2UR UR5, SR_CgaCtaId ;  /* 0x00000000000579c3 */ /* 0x000e220000008800 */
[----:B------:R-:W-:Y:S01]  /*12c0*/  VIADD R6, R0, 0xffffffff ;  /* 0xffffffff00067836 */ /* 0x000fe20000000000 */
[----:B------:R-:W-:Y:S01]  /*12d0*/  SHF.R.S32.HI R4, RZ, 0x1f, R3 ;  /* 0x0000001fff047819 */ /* 0x000fe20000011403 */
[----:B------:R-:W-:Y:S01]  /*12e0*/  UMOV UR43, 0x400 ;  /* 0x00000400002b7882 */ /* 0x000fe20000000000 */
[----:B------:R-:W-:Y:S02]  /*12f0*/  USHF.R.U32.HI UR4, URZ, 0x2, UR42 ;  /* 0x000000023f047899 */ /* 0x000fe4000801162a */
[----:B------:R-:W-:Y:S01]  /*1300*/  R2UR UR45, R6 ;  /* 0x00000000062d72ca */ /* 0x000fe200000e0000 */
[----:B------:R-:W-:Y:S01]  /*1310*/  ULOP3.LUT UR44, UR42, 0x3, URZ, 0xc0, !UPT ;  /* 0x000000032a2c7892 */ /* 0x000fe2000f8ec03f */
[CC--:B------:R-:W-:Y:S01]  /*1320*/  LEA.HI R0, R4.reuse, R3.reuse, RZ, 0x2 ;  /* 0x0000000304007211 */ /* 0x0c0fe200078f10ff */
[----:B------:R-:W-:Y:S01]  /*1330*/  UISETP.LT.AND UP1, UPT, UR42, 0x1, UPT ;  /* 0x000000012a00788c */ /* 0x000fe2000bf21270 */
[----:B------:R-:W-:Y:S01]  /*1340*/  LEA.HI R4, R4, R3, RZ, 0x5 ;  /* 0x0000000304047211 */ /* 0x000fe200078f28ff */
[----:B------:R-:W-:Y:S01]  /*1350*/  ULOP3.LUT UR4, UR4, 0x1, URZ, 0xc0, !UPT ;  /* 0x0000000104047892 */ /* 0x000fe2000f8ec03f */
[--C-:B------:R-:W-:Y:S01]  /*1360*/  SHF.R.S32.HI R152, RZ, 0x2, R0.reuse ;  /* 0x00000002ff987819 */ /* 0x100fe20000011400 */
[----:B------:R-:W-:Y:S01]  /*1370*/  ULDC UR6, c[0x0][0x284] ;  /* 0x0000a10000067ab9 */ /* 0x000fe20000000800 */
[----:B------:R-:W-:Y:S01]  /*1380*/  SHF.R.S32.HI R5, RZ, 0x1f, R0 ;  /* 0x0000001fff057819 */ /* 0x000fe20000011400 */
[----:B------:R-:W-:Y:S01]  /*1390*/  USEL UR44, UR44, URZ, !UP0 ;  /* 0x0000003f2c2c7287 */ /* 0x000fe2000c000000 */
[----:B------:R-:W-:Y:S01]  /*13a0*/  LOP3.LUT R154, R0, 0xfffffffc, RZ, 0xc0, !PT ;  /* 0xfffffffc009a7812 */ /* 0x000fe200078ec0ff */
[----:B------:R-:W-:Y:S01]  /*13b0*/  USEL UR46, UR42, 0x1, UP1 ;  /* 0x000000012a2e7887 */ /* 0x000fe20008800000 */
[----:B------:R-:W-:Y:S01]  /*13c0*/  LEA.HI R5, R5, R152, RZ, 0x3 ;  /* 0x0000009805057211 */ /* 0x000fe200078f18ff */
[----:B------:R-:W-:Y:S01]  /*13d0*/  USHF.L.U32 UR45, UR45, 0x3, URZ ;  /* 0x000000032d2d7899 */ /* 0x000fe2000800063f */
[----:B------:R-:W-:Y:S01]  /*13e0*/  ISETP.NE.AND P0, PT, R6, RZ, PT ;  /* 0x000000ff0600720c */ /* 0x000fe20003f05270 */
[----:B------:R-:W-:Y:S01]  /*13f0*/  UISETP.EQ.U32.AND UP0, UPT, UR4, 0x1, !UP0 ;  /* 0x000000010400788c */ /* 0x000fe2000c702070 */
[----:B------:R-:W-:Y:S01]  /*1400*/  LOP3.LUT R5, R5, 0xfffffff8, RZ, 0xc0, !PT ;  /* 0xfffffff805057812 */ /* 0x000fe200078ec0ff */
[----:B------:R-:W-:Y:S01]  /*1410*/  IMAD.IADD R154, R3, 0x1, -R154 ;  /* 0x00000001039a7824 */ /* 0x000fe200078e0a9a */
[----:B0-----:R-:W-:Y:S01]  /*1420*/  ULEA UR43, UR5, UR43, 0x18 ;  /* 0x0000002b052b7291 */ /* 0x001fe2000f8ec03f */
[----:B------:R-:W-:Y:S01]  /*1430*/  IMAD.U32 R156, RZ, RZ, UR45 ;  /* 0x0000002dff9c7e24 */ /* 0x000fe2000f8e00ff */
[----:B------:R-:W-:Y:S01]  /*1440*/  SEL R161, RZ, 0x1, P0 ;  /* 0x00000001ffa17807 */ /* 0x000fe20000000000 */
[----:B------:R-:W-:Y:S01]  /*1450*/  IMAD.IADD R152, R152, 0x1, -R5 ;  /* 0x0000000198987824 */ /* 0x000fe200078e0a05 */
[----:B------:R-:W-:Y:S01]  /*1460*/  UIADD3 UR50, UR43, 0x50, URZ ;  /* 0x000000502b327890 */ /* 0x000fe2000fffe03f */
[----:B------:R-:W-:Y:S01]  /*1470*/  SHF.R.S32.HI R5, RZ, 0x5, R4 ;  /* 0x00000005ff057819 */ /* 0x000fe20000011404 */
[----:B------:R-:W-:Y:S01]  /*1480*/  USHF.L.U32 UR49, UR42, 0x1, URZ ;  /* 0x000000012a317899 */ /* 0x000fe2000800063f */
[C---:B------:R-:W-:Y:S01]  /*1490*/  LOP3.LUT R158, R156.reuse, 0x8, RZ, 0xc0, !PT ;  /* 0x000000089c9e7812 */ /* 0x040fe200078ec0ff */
[----:B------:R-:W-:Y:S01]  /*14a0*/  UIADD3 UR46, -UR46, UR42, URZ ;  /* 0x0000002a2e2e7290 */ /* 0x000fe2000fffe13f */
[--C-:B------:R-:W-:Y:S01]  /*14b0*/  SHF.R.S32.HI R153, RZ, 0x1f, R152.reuse ;  /* 0x0000001fff997819 */ /* 0x100fe20000011498 */
[C-C-:B------:R-:W-:Y:S01]  /*14c0*/  IMAD R159, R5.reuse, -0x10, -R152.reuse ;  /* 0xfffffff0059f7824 */ /* 0x140fe200078e0a98 */
[----:B------:R-:W-:Y:S01]  /*14d0*/  LOP3.LUT R156, R156, 0x8, RZ, 0xc, !PT ;  /* 0x000000089c9c7812 */ /* 0x000fe200078e0cff */
[----:B------:R-:W-:Y:S01]  /*14e0*/  IMAD.U32 R155, RZ, RZ, UR50 ;  /* 0x00000032ff9b7e24 */ /* 0x000fe2000f8e00ff */
[----:B------:R-:W-:Y:S01]  /*14f0*/  LOP3.LUT R158, R158, 0x18, RZ, 0x3c, !PT ;  /* 0x000000189e9e7812 */ /* 0x000fe200078e3cff */
[----:B------:R-:W-:Y:S01]  /*1500*/  IMAD.WIDE R152, R5, 0x10, R152 ;  /* 0x0000001005987825 */ /* 0x000fe200078e0298 */
[----:B------:R-:W-:-:S03]  /*1510*/  USEL UR47, URZ, 0x1, !UP0 ;  /* 0x000000013f2f7887 */ /* 0x000fc6000c000000 */
[----:B------:R-:W-:Y:S02]  /*1520*/  VIADD R157, R155, UR45 ;  /* 0x0000002d9b9d7c36 */ /* 0x000fe40008000000 */
[----:B------:R-:W-:-:S07]  /*1530*/  VIADD R159, R159, UR6 ;  /* 0x000000069f9f7c36 */ /* 0x000fce0008000000 */
.L_x_293:
[----:B------:R-:W-:Y:S01]  /*1540*/  SHF.L.U32 R0, R161, 0x1f, RZ ;  /* 0x0000001fa1007819 */ /* 0x000fe200000006ff */
[----:B------:R-:W-:Y:S02]  /*1550*/  ULDC UR4, c[0x0][0x28c] ;  /* 0x0000a30000047ab9 */ /* 0x000fe40000000800 */
[----:B------:R-:W-:Y:S01]  /*1560*/  ISETP.LT.AND P1, PT, RZ, UR4, PT ;  /* 0x00000004ff007c0c */ /* 0x000fe2000bf21270 */
[----:B------:R-:W0:Y:S02]  /*1570*/  SYNCS.PHASECHK.TRANS64.TRYWAIT P0, [R155+UR45], R0 ;  /* 0x000000009b0075a7 */ /* 0x000e24000800016d */
[----:B0--34-:R-:W-:Y:S10]  /*1580*/  @!P0 BRA `(.L_x_14) ;  /* 0x0000008400788947 */ /* 0x019ff40003800000 */
.L_x_315:
[----:B------:R-:W-:Y:S05]  /*1590*/  @P1 BRA `(.L_x_15) ;  /* 0x0000000000401947 */ /* 0x000fea0003800000 */
[----:B0-----:R-:W-:Y:S01]  /*15a0*/  MOV R0, 0x0 ;  /* 0x0000000000007802 */ /* 0x001fe20000000f00 */
[----:B------:R-:W-:Y:S01]  /*15b0*/  ULDC.64 UR4, c[0x4][0x68] ;  /* 0x01001a0000047ab9 */ /* 0x000fe20000000a00 */
[----:B------:R-:W-:Y:S01]  /*15c0*/  ULDC.64 UR6, c[0x4][0x8] ;  /* 0x0100020000067ab9 */ /* 0x000fe20000000a00 */
[----:B------:R-:W-:Y:S01]  /*15d0*/  IMAD.U32 R4, RZ, RZ, UR4 ;  /* 0x00000004ff047e24 */ /* 0x000fe2000f8e00ff */
[----:B------:R0:W1:Y:S01]  /*15e0*/  LDC.64 R14, c[0x4][R0] ;  /* 0x01000000000e7b82 */ /* 0x0000620000000a00 */
[----:B------:R-:W-:Y:S01]  /*15f0*/  IMAD.U32 R5, RZ, RZ, UR5 ;  /* 0x00000005ff057e24 */ /* 0x000fe2000f8e00ff */
[----:B------:R-:W-:Y:S01]  /*1600*/  ULDC.64 UR4, c[0x4][0x70] ;  /* 0x01001c0000047ab9 */ /* 0x000fe20000000a00 */
[----:B------:R-:W-:Y:S02]  /*1610*/  IMAD.U32 R10, RZ, RZ, UR6 ;  /* 0x00000006ff0a7e24 */ /* 0x000fe4000f8e00ff */
[----:B------:R-:W-:Y:S02]  /*1620*/  IMAD.U32 R6, RZ, RZ, UR4 ;  /* 0x00000004ff067e24 */ /* 0x000fe4000f8e00ff */
[----:B------:R-:W-:-:S02]  /*1630*/  IMAD.U32 R7, RZ, RZ, UR5 ;  /* 0x00000005ff077e24 */ /* 0x000fc4000f8e00ff */
[----:B------:R-:W-:Y:S02]  /*1640*/  IMAD.U32 R11, RZ, RZ, UR7 ;  /* 0x00000007ff0b7e24 */ /* 0x000fe4000f8e00ff */
[----:B------:R-:W-:Y:S02]  /*1650*/  IMAD.MOV.U32 R8, RZ, RZ, 0x1e1 ;  /* 0x000001e1ff087424 */ /* 0x000fe400078e00ff */
[----:B------:R-:W-:Y:S02]  /*1660*/  IMAD.MOV.U32 R12, RZ, RZ, 0x1 ;  /* 0x00000001ff0c7424 */ /* 0x000fe400078e00ff */
[----:B0-----:R-:W-:-:S07]  /*1670*/  IMAD.MOV.U32 R13, RZ, RZ, RZ ;  /* 0x000000ffff0d7224 */ /* 0x001fce00078e00ff */
[----:B------:R-:W-:-:S07]  /*1680*/  LEPC R20, `(.L_x_15) ;  /* 0x000000001014794e */ /* 0x000fce0000000000 */
[----:B-1---5:R-:W-:Y:S05]  /*1690*/  CALL.ABS.NOINC R14 ;  /* 0x000000000e007343 */ /* 0x022fea0003c00000 */
.L_x_15:
[----:B------:R-:W-:-:S06]  /*16a0*/  ULOP3.LUT UR4, UR40, 0x1, URZ, 0xfc, !UPT ;  /* 0x0000000128047892 */ /* 0x000fcc000f8efc3f */
[----:B0-----:R-:W-:-:S05]  /*16b0*/  IMAD.U32 R0, RZ, RZ, UR4 ;  /* 0x00000004ff007e24 */ /* 0x001fca000f8e00ff */
[----:B------:R-:W-:-:S13]  /*16c0*/  ISETP.NE.AND P0, PT, R0, 0x3, PT ;  /* 0x000000030000780c */ /* 0x000fda0003f05270 */
[----:B------:R-:W-:Y:S05]  /*16d0*/  @!P0 BRA `(.L_x_16) ;  /* 0x0000000000048947 */ /* 0x000fea0003800000 */
[----:B------:R-:W-:Y:S01]  /*16e0*/  BPT.TRAP 0x1 ;  /* 0x000000040000795c */ /* 0x000fe20000300000 */
.L_x_16:
[----:B------:R-:W-:Y:S02]  /*16f0*/  IMAD.U32 R3, RZ, RZ, UR44 ;  /* 0x0000002cff037e24 */ /* 0x000fe4000f8e00ff */
[----:B------:R-:W-:-:S03]  /*1700*/  IMAD.U32 R0, RZ, RZ, UR47 ;  /* 0x0000002fff007e24 */ /* 0x000fc6000f8e00ff */
[----:B------:R-:W-:Y:S02]  /*1710*/  LEA R3, R3, UR43, 0x3 ;  /* 0x0000002b03037c11 */ /* 0x000fe4000f8e18ff */
[----:B------:R-:W-:-:S04]  /*1720*/  SHF.L.U32 R0, R0, 0x1f, RZ ;  /* 0x0000001f00007819 */ /* 0x000fc800000006ff */
[----:B------:R0:W1:Y:S01]  /*1730*/  SYNCS.PHASECHK.TRANS64.TRYWAIT P1, [R3+URZ], R0 ;  /* 0x00000000030075a7 */ /* 0x000062000802017f */
[----:B------:R-:W-:Y:S05]  /*1740*/  @!P0 BRA `(.L_x_17) ;  /* 0x0000000000048947 */ /* 0x000fea0003800000 */
[----:B------:R-:W-:Y:S01]  /*1750*/  BPT.TRAP 0x1 ;  /* 0x000000040000795c */ /* 0x000fe20000300000 */
.L_x_17:
[----:B------:R-:W-:-:S05]  /*1760*/  IMAD.U32 R4, RZ, RZ, UR46 ;  /* 0x0000002eff047e24 */ /* 0x000fca000f8e00ff */
[----:B------:R-:W-:Y:S01]  /*1770*/  ISETP.GE.AND P2, PT, R4, 0x1, PT ;  /* 0x000000010400780c */ /* 0x000fe20003f46270 */
[----:B-1----:R-:W-:-:S12]  /*1780*/  @P1 BRA `(.L_x_18) ;  /* 0x0000000000081947 */ /* 0x002fd80003800000 */
[----:B------:R-:W1:Y:S02]  /*1790*/  SYNCS.PHASECHK.TRANS64.TRYWAIT P1, [R3+URZ], R0 ;  /* 0x00000000030075a7 */ /* 0x000e64000802017f */
[----:B-1----:R-:W-:Y:S05]  /*17a0*/  @!P1 BRA `(.L_x_19) ;  /* 0x0000008400049947 */ /* 0x002fea0003800000 */
.L_x_18:
[----:B------:R-:W-:Y:S05]  /*17b0*/  WARPSYNC.ALL ;  /* 0x0000000000007948 */ /* 0x000fea0003800000 */
[----:B------:R-:W-:Y:S01]  /*17c0*/  UIADD3 UR4, UR43, 0x180, URZ ;  /* 0x000001802b047890 */ /* 0x000fe2000fffe03f */
[----:B------:R-:W-:Y:S01]  /*17d0*/  WARPGROUP.ARRIVE ;  /* 0x00000000000079c5 */ /* 0x000fe20000000000 */
[----:B------:R-:W-:Y:S02]  /*17e0*/  UIADD3 UR5, UR43, 0x8180, URZ ;  /* 0x000081802b057890 */ /* 0x000fe4000fffe03f */
[----:B------:R-:W-:Y:S02]  /*17f0*/  USHF.R.U32.HI UR4, URZ, 0x4, UR4 ;  /* 0x000000043f047899 */ /* 0x000fe40008011604 */
[----:B------:R-:W-:-:S02]  /*1800*/  USHF.R.U32.HI UR5, URZ, 0x4, UR5 ;  /* 0x000000043f057899 */ /* 0x000fc40008011605 */
[----:B------:R-:W-:Y:S02]  /*1810*/  ULOP3.LUT UR4, UR4, 0x3fff, URZ, 0xc0, !UPT ;  /* 0x00003fff04047892 */ /* 0x000fe4000f8ec03f */
[----:B------:R-:W-:Y:S02]  /*1820*/  ULOP3.LUT UR5, UR5, 0x3fff, URZ, 0xc0, !UPT ;  /* 0x00003fff05057892 */ /* 0x000fe4000f8ec03f */
[----:B------:R-:W-:Y:S02]  /*1830*/  ULOP3.LUT UR8, UR4, 0x10000, URZ, 0xfc, !UPT ;  /* 0x0001000004087892 */ /* 0x000fe4000f8efc3f */
[----:B------:R-:W-:Y:S02]  /*1840*/  ULOP3.LUT UR9, UR5, 0x10000, URZ, 0xfc, !UPT ;  /* 0x0001000005097892 */ /* 0x000fe4000f8efc3f */
[----:B------:R-:W-:Y:S02]  /*1850*/  ULEA UR10, UR44, UR8, 0x9 ;  /* 0x000000082c0a7291 */ /* 0x000fe4000f8e483f */
[----:B------:R-:W-:Y:S01]  /*1860*/  ULEA UR11, UR44, UR9, 0xb ;  /* 0x000000092c0b7291 */ /* 0x000fe2000f8e583f */
[----:B------:R-:W-:Y:S01]  /*1870*/  UMOV UR5, 0x40000040 ;  /* 0x4000004000057882 */ /* 0x000fe20000000000 */
[----:B------:R-:W-:-:S03]  /*1880*/  UMOV UR7, 0x40000040 ;  /* 0x4000004000077882 */ /* 0x000fc60000000000 */
[----:B------:R-:W-:Y:S02]  /*1890*/  UMOV UR4, UR10 ;  /* 0x0000000a00047c82 */ /* 0x000fe40008000000 */
[----:B------:R-:W-:Y:S02]  /*18a0*/  UMOV UR6, UR11 ;  /* 0x0000000b00067c82 */ /* 0x000fe40008000000 */
[----:B------:R-:W-:Y:S01]  /*18b0*/  IGMMA.64x256x32.S8.S8 R24, gdesc[UR4], RZ, !UPT, gsb0 ;  /* 0x06600000041879f1 */ /* 0x000fe2000c0410ff */
[----:B------:R-:W-:Y:S02]  /*18c0*/  UIADD3 UR4, UR10, 0x2, URZ ;  /* 0x000000020a047890 */ /* 0x000fe4000fffe03f */
[----:B------:R-:W-:Y:S01]  /*18d0*/  UIADD3 UR6, UR11, 0x2, URZ ;  /* 0x000000020b067890 */ /* 0x000fe2000fffe03f */
[----:B------:R-:W-:Y:S01]  /*18e0*/  UMOV UR5, 0x40000040 ;  /* 0x4000004000057882 */ /* 0x000fe20000000000 */
[----:B------:R-:W-:Y:S01]  /*18f0*/  UMOV UR7, 0x40000040 ;  /* 0x4000004000077882 */ /* 0x000fe20000000000 */
[----:B------:R-:W-:-:S02]  /*1900*/  WARPGROUP.DEPBAR.LE gsb0, 0x0 ;  /* 0x00008000000079c5 */ /* 0x000fc40000010000 */
[----:B------:R-:W-:-:S06]  /*1910*/  WARPGROUP.ARRIVE ;  /* 0x00000000000079c5 */ /* 0x000fcc0000000000 */
[----:B------:R-:W-:Y:S01]  /*1920*/  IGMMA.64x256x32.S8.S8 R24, gdesc[UR4], R24, gsb0 ;  /* 0x06600000041879f1 */ /* 0x000fe20008041018 */
[----:B------:R-:W-:Y:S02]  /*1930*/  UIADD3 UR4, UR10, 0x4, URZ ;  /* 0x000000040a047890 */ /* 0x000fe4000fffe03f */
[----:B------:R-:W-:Y:S01]  /*1940*/  UIADD3 UR6, UR11, 0x4, URZ ;  /* 0x000000040b067890 */ /* 0x000fe2000fffe03f */
[----:B------:R-:W-:Y:S01]  /*1950*/  UMOV UR5, 0x40000040 ;  /* 0x4000004000057882 */ /* 0x000fe20000000000 */
[----:B------:R-:W-:Y:S01]  /*1960*/  UMOV UR7, 0x40000040 ;  /* 0x4000004000077882 */ /* 0x000fe20000000000 */
[----:B------:R-:W-:Y:S02]  /*1970*/  WARPGROUP.DEPBAR.LE gsb0, 0x0 ;  /* 0x00008000000079c5 */ /* 0x000fe40000010000 */
        /* <DEDUP_REMOVED lines=8> */
[----:B------:R-:W-:Y:S03]  /*1a00*/  IGMMA.64x256x32.S8.S8 R24, gdesc[UR4], R24, gsb0 ;  /* 0x06600000041879f1 */ /* 0x000fe60008041018 */
[----:B------:R-:W-:Y:S02]  /*1a10*/  WARPGROUP.DEPBAR.LE gsb0, 0x0 ;  /* 0x00008000000079c5 */ /* 0x000fe40000010000 */
[----:B------:R-:W-:Y:S05]  /*1a20*/  @!P2 BRA `(.L_x_20) ;  /* 0x000000040014a947 */ /* 0x000fea0003800000 */
[----:B------:R-:W-:Y:S01]  /*1a30*/  UIADD3 UR4, UR44, 0x1, URZ ;  /* 0x000000012c047890 */ /* 0x000fe2000fffe03f */
[----:B01----:R-:W-:Y:S01]  /*1a40*/  IMAD.U32 R0, RZ, RZ, UR46 ;  /* 0x0000002eff007e24 */ /* 0x003fe2000f8e00ff */
[----:B------:R-:W-:Y:S02]  /*1a50*/  UMOV UR11, UR44 ;  /* 0x0000002c000b7c82 */ /* 0x000fe40008000000 */
[----:B------:R-:W-:-:S04]  /*1a60*/  UISETP.NE.AND UP0, UPT, UR4, 0x4, UPT ;  /* 0x000000040400788c */ /* 0x000fc8000bf05270 */
[----:B------:R-:W-:Y:S02]  /*1a70*/  USEL UR5, URZ, 0x1, UP0 ;  /* 0x000000013f057887 */ /* 0x000fe40008000000 */
[----:B------:R-:W-:Y:S02]  /*1a80*/  USEL UR10, UR4, URZ, UP0 ;  /* 0x0000003f040a7287 */ /* 0x000fe40008000000 */
[----:B------:R-:W-:-:S06]  /*1a90*/  ULOP3.LUT UR5, UR47, UR5, URZ, 0x3c, !UPT ;  /* 0x000000052f057292 */ /* 0x000fcc000f8e3c3f */
[----:B------:R-:W-:-:S07]  /*1aa0*/  IMAD.U32 R5, RZ, RZ, UR5 ;  /* 0x00000005ff057e24 */ /* 0x000fce000f8e00ff */
.L_x_27:
[----:B01----:R-:W-:Y:S05]  /*1ab0*/  @!P0 BRA `(.L_x_21) ;  /* 0x0000000000048947 */ /* 0x003fea0003800000 */
[----:B------:R-:W-:Y:S01]  /*1ac0*/  BPT.TRAP 0x1 ;  /* 0x000000040000795c */ /* 0x000fe20000300000 */
.L_x_21:
[----:B------:R-:W-:Y:S01]  /*1ad0*/  ULEA UR4, UR10, UR43, 0x3 ;  /* 0x0000002b0a047291 */ /* 0x000fe2000f8e183f */
[----:B------:R-:W-:-:S08]  /*1ae0*/  SHF.L.U32 R3, R5, 0x1f, RZ ;  /* 0x0000001f05037819 */ /* 0x000fd000000006ff */
[----:B------:R0:W1:Y:S01]  /*1af0*/  SYNCS.PHASECHK.TRANS64.TRYWAIT P1, [UR4], R3 ;  /* 0x00000003ff0075a7 */ /* 0x0000620008020144 */
[----:B------:R-:W-:Y:S05]  /*1b00*/  @!P0 BRA `(.L_x_22) ;  /* 0x0000000000048947 */ /* 0x000fea0003800000 */
[----:B------:R-:W-:Y:S01]  /*1b10*/  BPT.TRAP 0x1 ;  /* 0x000000040000795c */ /* 0x000fe20000300000 */
.L_x_22:
[----:B-1----:R-:W-:Y:S05]  /*1b20*/  @P1 BRA `(.L_x_23) ;  /* 0x0000000000081947 */ /* 0x002fea0003800000 */
[----:B------:R-:W1:Y:S02]  /*1b30*/  SYNCS.PHASECHK.TRANS64.TRYWAIT P1, [UR4], R3 ;  /* 0x00000003ff0075a7 */ /* 0x000e640008020144 */
[----:B-1----:R-:W-:Y:S05]  /*1b40*/  @!P1 BRA `(.L_x_24) ;  /* 0x0000008000309947 */ /* 0x002fea0003800000 */
.L_x_23:
[----:B------:R-:W-:Y:S01]  /*1b50*/  ULEA UR12, UR10, UR8, 0x9 ;  /* 0x000000080a0c7291 */ /* 0x000fe2000f8e483f */
[----:B------:R-:W-:Y:S01]  /*1b60*/  WARPGROUP.ARRIVE ;  /* 0x00000000000079c5 */ /* 0x000fe20000000000 */
[----:B------:R-:W-:Y:S01]  /*1b70*/  ULEA UR13, UR10, UR9, 0xb ;  /* 0x000000090a0d7291 */ /* 0x000fe2000f8e583f */
[----:B------:R-:W-:Y:S01]  /*1b80*/  UMOV UR5, 0x40000040 ;  /* 0x4000004000057882 */ /* 0x000fe20000000000 */
[----:B------:R-:W-:-:S03]  /*1b90*/  UMOV UR7, 0x40000040 ;  /* 0x4000004000077882 */ /* 0x000fc60000000000 */
[----:B------:R-:W-:Y:S02]  /*1ba0*/  UMOV UR4, UR12 ;  /* 0x0000000c00047c82 */ /* 0x000fe40008000000 */
[----:B------:R-:W-:Y:S02]  /*1bb0*/  UMOV UR6, UR13 ;  /* 0x0000000d00067c82 */ /* 0x000fe40008000000 */
[----:B------:R-:W-:Y:S01]  /*1bc0*/  IGMMA.64x256x32.S8.S8 R24, gdesc[UR4], R24, gsb0 ;  /* 0x06600000041879f1 */ /* 0x000fe20008041018 */
        /* <DEDUP_REMOVED lines=23> */
[----:B------:R-:W-:Y:S01]  /*1d40*/  BPT.TRAP 0x1 ;  /* 0x000000040000795c */ /* 0x000fe20000300000 */
.L_x_25:
[----:B------:R-:W-:Y:S02]  /*1d50*/  UISETP.GT.U32.AND UP0, UPT, UR40, 0x1, UPT ;  /* 0x000000012800788c */ /* 0x000fe4000bf04070 */
[----:B------:R-:W-:-:S04]  /*1d60*/  ULEA UR4, UR11, UR43, 0x3 ;  /* 0x0000002b0b047291 */ /* 0x000fc8000f8e183f */
[----:B------:R-:W-:Y:S01]  /*1d70*/  UIADD3 UR4, UR4, 0x20, URZ ;  /* 0x0000002004047890 */ /* 0x000fe2000fffe03f */
[----:B------:R-:W-:-:S03]  /*1d80*/  PLOP3.LUT P1, PT, PT, PT, UP0, 0x80, 0x0 ;  /* 0x000000000000781c */ /* 0x000fc60003f2f008 */
[----:B------:R-:W-:-:S09]  /*1d90*/  UPRMT UR4, URZ, 0x654, UR4 ;  /* 0x000006543f047896 */ /* 0x000fd20008000004 */
[----:B------:R-:W-:Y:S01]  /*1da0*/  SYNCS.ARRIVE.TRANS64.RED.A1T0 RZ, [UR4], RZ ;  /* 0x000000ffffff79a7 */ /* 0x000fe20008100404 */
[----:B------:R-:W-:Y:S05]  /*1db0*/  @P1 BRA `(.L_x_26) ;  /* 0x0000000000041947 */ /* 0x000fea0003800000 */
[----:B------:R-:W-:Y:S01]  /*1dc0*/  BPT.TRAP 0x1 ;  /* 0x000000040000795c */ /* 0x000fe20000300000 */
.L_x_26:
[----:B------:R-:W-:Y:S01]  /*1dd0*/  UIADD3 UR10, UR10, 0x1, URZ ;  /* 0x000000010a0a7890 */ /* 0x000fe2000fffe03f */
[C---:B------:R-:W-:Y:S01]  /*1de0*/  ISETP.GT.AND P1, PT, R0.reuse, 0x1, PT ;  /* 0x000000010000780c */ /* 0x040fe20003f24270 */
[----:B------:R-:W-:Y:S01]  /*1df0*/  UIADD3 UR11, UR11, 0x1, URZ ;  /* 0x000000010b0b7890 */ /* 0x000fe2000fffe03f */
[----:B------:R-:W-:Y:S01]  /*1e00*/  VIADD R0, R0, 0xffffffff ;  /* 0xffffffff00007836 */ /* 0x000fe20000000000 */
[----:B------:R-:W-:Y:S02]  /*1e10*/  UISETP.NE.AND UP0, UPT, UR10, 0x4, UPT ;  /* 0x000000040a00788c */ /* 0x000fe4000bf05270 */
[----:B------:R-:W-:Y:S02]  /*1e20*/  UISETP.NE.AND UP1, UPT, UR11, 0x4, UPT ;  /* 0x000000040b00788c */ /* 0x000fe4000bf25270 */
[----:B------:R-:W-:Y:S02]  /*1e30*/  USEL UR4, URZ, 0x1, UP0 ;  /* 0x000000013f047887 */ /* 0x000fe40008000000 */
[----:B------:R-:W-:-:S02]  /*1e40*/  USEL UR10, UR10, URZ, UP0 ;  /* 0x0000003f0a0a7287 */ /* 0x000fc40008000000 */
[----:B------:R-:W-:Y:S02]  /*1e50*/  USEL UR11, UR11, URZ, UP1 ;  /* 0x0000003f0b0b7287 */ /* 0x000fe40008800000 */
[----:B------:R-:W-:Y:S01]  /*1e60*/  LOP3.LUT R5, R5, UR4, RZ, 0x3c, !PT ;  /* 0x0000000405057c12 */ /* 0x000fe2000f8e3cff */
[----:B------:R-:W-:Y:S09]  /*1e70*/  @P1 BRA `(.L_x_27) ;  /* 0xfffffffc000c1947 */ /* 0x000ff2000383ffff */
.L_x_20:
[----:B01----:R-:W0:Y:S01]  /*1e80*/  LDC R0, c[0x0][0x28c] ;  /* 0x0000a300ff007b82 */ /* 0x003e220000000800 */
[----:B------:R1:W-:Y:S01]  /*1e90*/  SYNCS.ARRIVE.TRANS64.A1T0 RZ, [R156+UR50], RZ ;  /* 0x000000ff9cff79a7 */ /* 0x0003e20008100032 */
[----:B0-----:R-:W-:-:S13]  /*1ea0*/  ISETP.GE.AND P1, PT, R0, 0x1, PT ;  /* 0x000000010000780c */ /* 0x001fda0003f26270 */
[----:B-1----:R-:W-:Y:S05]  /*1eb0*/  @!P1 BRA `(.L_x_28) ;  /* 0x0000000000309947 */ /* 0x002fea0003800000 */
[----:B------:R-:W-:Y:S05]  /*1ec0*/  @!P0 BRA `(.L_x_29) ;  /* 0x0000000000048947 */ /* 0x000fea0003800000 */
[----:B------:R-:W-:Y:S01]  /*1ed0*/  BPT.TRAP 0x1 ;  /* 0x000000040000795c */ /* 0x000fe20000300000 */
.L_x_29:
[----:B------:R-:W-:Y:S02]  /*1ee0*/  UIADD3 UR4, UR46, UR44, URZ ;  /* 0x0000002c2e047290 */ /* 0x000fe4000fffe03f */
[----:B------:R-:W-:Y:S02]  /*1ef0*/  UISETP.GT.U32.AND UP0, UPT, UR40, 0x1, UPT ;  /* 0x000000012800788c */ /* 0x000fe4000bf04070 */
[----:B------:R-:W-:-:S04]  /*1f00*/  USHF.L.U32 UR4, UR4, 0x3, URZ ;  /* 0x0000000304047899 */ /* 0x000fc8000800063f */
[----:B------:R-:W-:Y:S01]  /*1f10*/  ULOP3.LUT UR4, UR4, 0x18, URZ, 0xc0, !UPT ;  /* 0x0000001804047892 */ /* 0x000fe2000f8ec03f */
[----:B------:R-:W-:-:S03]  /*1f20*/  PLOP3.LUT P0, PT, PT, PT, UP0, 0x80, 0x0 ;  /* 0x000000000000781c */ /* 0x000fc60003f0f008 */
[----:B------:R-:W-:-:S04]  /*1f30*/  UIADD3 UR4, UR43, 0x20, UR4 ;  /* 0x000000202b047890 */ /* 0x000fc8000fffe004 */
[----:B------:R-:W-:-:S09]  /*1f40*/  UPRMT UR4, URZ, 0x654, UR4 ;  /* 0x000006543f047896 */ /* 0x000fd20008000004 */
[----:B------:R-:W-:Y:S01]  /*1f50*/  SYNCS.ARRIVE.TRANS64.RED.A1T0 RZ, [UR4], RZ ;  /* 0x000000ffffff79a7 */ /* 0x000fe20008100404 */
[----:B------:R-:W-:Y:S05]  /*1f60*/  @P0 BRA `(.L_x_28) ;  /* 0x0000000000040947 */ /* 0x000fea0003800000 */
[----:B------:R-:W-:Y:S01]  /*1f70*/  BPT.TRAP 0x1 ;  /* 0x000000040000795c */ /* 0x000fe20000300000 */
.L_x_28:
[----:B------:R-:W-:Y:S01]  /*1f80*/  SHF.L.U32 R0, R161, 0x1f, RZ ;  /* 0x0000001fa1007819 */ /* 0x000fe200000006ff */
[----:B------:R-:W-:Y:S01]  /*1f90*/  UIADD3 UR44, UR49, UR44, URZ ;  /* 0x0000002c312c7290 */ /* 0x000fe2000fffe03f */
[----:B------:R-:W0:Y:S01]  /*1fa0*/  LDC R7, c[0x0][0x288] ;  /* 0x0000a200ff077b82 */ /* 0x000e220000000800 */
[----:B------:R-:W-:Y:S02]  /*1fb0*/  IMAD.SHL.U32 R8, R154, 0x2, RZ ;  /* 0x000000029a087824 */ /* 0x000fe400078e00ff */
[----:B------:R-:W-:Y:S02]  /*1fc0*/  USHF.R.U32.HI UR4, URZ, 0x2, UR44 ;  /* 0x000000023f047899 */ /* 0x000fe4000801162c */
[----:B------:R-:W-:Y:S01]  /*1fd0*/  UISETP.GT.U32.AND UP0, UPT, UR44, 0x3, UPT ;  /* 0x000000032c00788c */ /* 0x000fe2000bf04070 */
[----:B------:R-:W-:Y:S01]  /*1fe0*/  SHF.R.S32.HI R9, RZ, 0x1f, R8 ;  /* 0x0000001fff097819 */ /* 0x000fe20000011408 */
[----:B------:R-:W-:Y:S01]  /*1ff0*/  ULOP3.LUT UR4, UR4, 0x1, URZ, 0xc0, !UPT ;  /* 0x0000000104047892 */ /* 0x000fe2000f8ec03f */
[----:B------:R-:W1:Y:S01]  /*2000*/  SYNCS.PHASECHK.TRANS64.TRYWAIT P0, [R155+UR45+0x10], R0 ;  /* 0x000010009b0075a7 */ /* 0x000e62000800016d */
[----:B------:R-:W-:-:S02]  /*2010*/  UISETP.LT.U32.AND UP0, UPT, UR49, 0x4, UP0 ;  /* 0x000000043100788c */ /* 0x000fc40008701070 */
[----:B------:R-:W-:Y:S02]  /*2020*/  UISETP.NE.U32.AND UP1, UPT, UR4, 0x1, UPT ;  /* 0x000000010400788c */ /* 0x000fe4000bf25070 */
[----:B------:R-:W-:Y:S02]  /*2030*/  USEL UR5, URZ, 0x1, !UP0 ;  /* 0x000000013f057887 */ /* 0x000fe4000c000000 */
[----:B------:R-:W-:Y:S02]  /*2040*/  UISETP.GT.U32.AND UP1, UPT, UR49, 0x3, !UP1 ;  /* 0x000000033100788c */ /* 0x000fe4000cf24070 */
[----:B------:R-:W-:Y:S02]  /*2050*/  ULOP3.LUT UR44, UR44, 0x3, URZ, 0xc0, !UPT ;  /* 0x000000032c2c7892 */ /* 0x000fe4000f8ec03f */
[----:B------:R-:W-:-:S04]  /*2060*/  USEL UR4, URZ, 0x1, !UP1 ;  /* 0x000000013f047887 */ /* 0x000fc8000c800000 */
[----:B------:R-:W-:Y:S01]  /*2070*/  ULOP3.LUT UR47, UR4, UR47, UR5, 0x96, !UPT ;  /* 0x0000002f042f7292 */ /* 0x000fe2000f8e9605 */
[----:B01----:R-:W-:Y:S11]  /*2080*/  @!P0 BRA `(.L_x_30) ;  /* 0x0000007800f88947 */ /* 0x003ff60003800000 */
.L_x_316:
[----:B0-----:R-:W-:Y:S01]  /*2090*/  IMAD.SHL.U32 R0, R19, 0x40, RZ ;  /* 0x0000004013007824 */ /* 0x001fe200078e00ff */
[----:B------:R-:W-:Y:S01]  /*20a0*/  ULDC UR6, c[0x0][0x284] ;  /* 0x0000a10000067ab9 */ /* 0x000fe20000000800 */
[----:B------:R-:W-:Y:S01]  /*20b0*/  IMAD.SHL.U32 R14, R18, 0x100, RZ ;  /* 0x00000100120e7824 */ /* 0x000fe200078e00ff */
[----:B------:R-:W-:Y:S01]  /*20c0*/  SHF.R.S32.HI R162, RZ, 0x1f, R2 ;  /* 0x0000001fffa27819 */ /* 0x000fe20000011402 */
[----:B------:R-:W-:Y:S01]  /*20d0*/  ULDC.64 UR4, c[0x0][0x5d0] ;  /* 0x0001740000047ab9 */ /* 0x000fe20000000a00 */
[----:B------:R-:W-:Y:S01]  /*20e0*/  ISETP.GE.AND P0, PT, R0, UR6, PT ;  /* 0x0000000600007c0c */ /* 0x000fe2000bf06270 */
[----:B------:R-:W-:Y:S01]  /*20f0*/  IMAD.WIDE.U32 R4, R2, UR4, R8 ;  /* 0x0000000402047c25 */ /* 0x000fe2000f8e0008 */
[----:B------:R-:W-:Y:S02]  /*2100*/  SHF.R.S32.HI R15, RZ, 0x1f, R14 ;  /* 0x0000001fff0f7819 */ /* 0x000fe4000001140e */
[----:B------:R-:W-:Y:S01]  /*2110*/  ISETP.GE.OR P0, PT, R14, R7, P0 ;  /* 0x000000070e00720c */ /* 0x000fe20000706670 */
[----:B------:R-:W-:Y:S01]  /*2120*/  IMAD R3, R162, UR4, RZ ;  /* 0x00000004a2037c24 */ /* 0x000fe2000f8e02ff */
[----:B------:R-:W-:-:S03]  /*2130*/  IADD3 R4, P1, R14, R4, RZ ;  /* 0x000000040e047210 */ /* 0x000fc60007f3e0ff */
[----:B------:R-:W-:-:S05]  /*2140*/  IMAD R3, R2, UR5, R3 ;  /* 0x0000000502037c24 */ /* 0x000fca000f8e0203 */
[----:B------:R-:W-:-:S03]  /*2150*/  IADD3.X R5, R15, R5, R3, P1, !PT ;  /* 0x000000050f057210 */ /* 0x000fc60000ffe403 */
[----:B------:R-:W-:Y:S05]  /*2160*/  @P0 BRA `(.L_x_31) ;  /* 0x0000006000b00947 */ /* 0x000fea0003800000 */
[----:B------:R-:W0:Y:S01]  /*2170*/  LDC.64 R12, c[0x0][0x5c8] ;  /* 0x00017200ff0c7b82 */ /* 0x000e220000000a00 */
[----:B------:R-:W-:Y:S01]  /*2180*/  IMAD.WIDE R10, R19, 0x40, R152 ;  /* 0x00000040130a7825 */ /* 0x000fe200078e0298 */
[----:B------:R-:W-:Y:S01]  /*2190*/  ULDC.64 UR4, c[0x0][0x5c0] ;  /* 0x0001700000047ab9 */ /* 0x000fe20000000a00 */
[----:B------:R-:W-:Y:S02]  /*21a0*/  BSSY B0, `(.L_x_31) ;  /* 0x0000628000007945 */ /* 0x000fe40003800000 */
[----:B------:R-:W-:Y:S02]  /*21b0*/  IMAD.IADD R163, R159, 0x1, -R0 ;  /* 0x000000019fa37824 */ /* 0x000fe400078e0a00 */
[-C--:B0-----:R-:W-:Y:S02]  /*21c0*/  IMAD R3, R11, R12.reuse, RZ ;  /* 0x0000000c0b037224 */ /* 0x081fe400078e02ff */
[----:B------:R-:W-:-:S04]  /*21d0*/  IMAD.WIDE.U32 R4, R10, R12, R4 ;  /* 0x0000000c0a047225 */ /* 0x000fc800078e0004 */
[----:B------:R-:W-:Y:S01]  /*21e0*/  IMAD R3, R10, R13, R3 ;  /* 0x0000000d0a037224 */ /* 0x000fe200078e0203 */
[----:B------:R-:W-:-:S03]  /*21f0*/  IADD3 R4, P0, R4, UR4, RZ ;  /* 0x0000000404047c10 */ /* 0x000fc6000ff1e0ff */
[----:B------:R-:W-:Y:S01]  /*2200*/  IMAD.IADD R3, R5, 0x1, R3 ;  /* 0x0000000105037824 */ /* 0x000fe200078e0203 */
[----:B------:R-:W-:-:S04]  /*2210*/  LEA R6, P1, R12, R4, 0x3 ;  /* 0x000000040c067211 */ /* 0x000fc800078218ff */
[----:B------:R-:W-:Y:S01]  /*2220*/  IADD3.X R5, R3, UR5, RZ, P0, !PT ;  /* 0x0000000503057c10 */ /* 0x000fe200087fe4ff */
[----:B------:R-:W-:Y:S01]  /*2230*/  IMAD R3, R154, -0x2, R7 ;  /* 0xfffffffe9a037824 */ /* 0x000fe200078e0207 */
[----:B-----5:R-:W-:Y:S02]  /*2240*/  ISETP.NE.AND P0, PT, R22, RZ, PT ;  /* 0x000000ff1600720c */ /* 0x020fe40003f05270 */
[----:B------:R-:W-:Y:S01]  /*2250*/  LEA.HI.X R7, R12, R5, R13, 0x3, P1 ;  /* 0x000000050c077211 */ /* 0x000fe200008f1c0d */
[----:B------:R-:W-:-:S10]  /*2260*/  IMAD.IADD R0, R3, 0x1, -R14 ;  /* 0x0000000103007824 */ /* 0x000fd400078e0a0e */
[----:B------:R-:W-:Y:S05]  /*2270*/  @!P0 BRA `(.L_x_32) ;  /* 0x0000004800608947 */ /* 0x000fea0003800000 */
[----:B------:R-:W0:Y:S01]  /*2280*/  LDC.64 R18, c[0x0][0x5b0] ;  /* 0x00016c00ff127b82 */ /* 0x000e220000000a00 */
[----:B------:R-:W-:Y:S01]  /*2290*/  ULDC.64 UR4, c[0x0][0x5b8] ;  /* 0x00016e0000047ab9 */ /* 0x000fe20000000a00 */
[----:B------:R-:W-:Y:S01]  /*22a0*/  ISETP.GE.AND P1, PT, R163, 0x1, PT ;  /* 0x00000001a300780c */ /* 0x000fe20003f26270 */
[----:B------:R-:W-:Y:S01]  /*22b0*/  IMAD.WIDE.U32 R8, R2, UR4, R8 ;  /* 0x0000000402087c25 */ /* 0x000fe2000f8e0008 */
[----:B------:R-:W-:Y:S02]  /*22c0*/  BSSY B1, `(.L_x_33) ;  /* 0x000000e000017945 */ /* 0x000fe40003800000 */
[----:B------:R-:W-:Y:S01]  /*22d0*/  ISETP.LT.OR P4, PT, R0, 0x1, !P1 ;  /* 0x000000010000780c */ /* 0x000fe20004f81670 */
[----:B------:R-:W-:Y:S01]  /*22e0*/  IMAD R3, R162, UR4, RZ ;  /* 0x00000004a2037c24 */ /* 0x000fe2000f8e02ff */
[----:B------:R-:W1:Y:S01]  /*22f0*/  LDC.64 R20, c[0x0][0x5a8] ;  /* 0x00016a00ff147b82 */ /* 0x000e620000000a00 */
[----:B------:R-:W-:Y:S02]  /*2300*/  IADD3 R8, P0, R14, R8, RZ ;  /* 0x000000080e087210 */ /* 0x000fe40007f1e0ff */
[----:B------:R-:W-:-:S05]  /*2310*/  IMAD R3, R2, UR5, R3 ;  /* 0x0000000502037c24 */ /* 0x000fca000f8e0203 */
[----:B------:R-:W-:Y:S01]  /*2320*/  IADD3.X R9, R15, R9, R3, P0, !PT ;  /* 0x000000090f097210 */ /* 0x000fe200007fe403 */
[-C--:B0-----:R-:W-:Y:S02]  /*2330*/  IMAD R12, R11, R18.reuse, RZ ;  /* 0x000000120b0c7224 */ /* 0x081fe400078e02ff */
[----:B------:R-:W-:-:S04]  /*2340*/  IMAD.WIDE.U32 R2, R10, R18, R8 ;  /* 0x000000120a027225 */ /* 0x000fc800078e0008 */
[----:B------:R-:W-:Y:S01]  /*2350*/  IMAD R15, R10, R19, R12 ;  /* 0x000000130a0f7224 */ /* 0x000fe200078e020c */
[----:B-1----:R-:W-:-:S04]  /*2360*/  IADD3 R2, P0, R2, R20, RZ ;  /* 0x0000001402027210 */ /* 0x002fc80007f1e0ff */
[----:B------:R-:W-:Y:S01]  /*2370*/  IADD3.X R3, R21, R3, R15, P0, !PT ;  /* 0x0000000315037210 */ /* 0x000fe200007fe40f */
[----:B------:R-:W-:Y:S08]  /*2380*/  @P4 BRA `(.L_x_34) ;  /* 0x0000000000044947 */ /* 0x000ff00003800000 */
[----:B------:R0:W5:Y:S02]  /*2390*/  LDG.E.U8 R160, desc[UR38][R2.64] ;  /* 0x0000002602a07981 */ /* 0x000164000c1e1100 */
.L_x_34:
[----:B------:R-:W-:Y:S05]  /*23a0*/  BSYNC B1 ;  /* 0x0000000000017941 */ /* 0x000fea0003800000 */
.L_x_33:
[C---:B------:R-:W-:Y:S01]  /*23b0*/  SHF.L.U64.HI R13, R18.reuse, 0x3, R19 ;  /* 0x00000003120d7819 */ /* 0x040fe20000010213 */
[----:B------:R-:W-:Y:S01]  /*23c0*/  IMAD.SHL.U32 R12, R18, 0x8, RZ ;  /* 0x00000008120c7824 */ /* 0x000fe200078e00ff */
[----:B-----5:R-:W-:Y:S01]  /*23d0*/  LOP3.LUT R11, R160, 0xffff, RZ, 0xc0, !PT ;  /* 0x0000ffffa00b7812 */ /* 0x020fe200078ec0ff */
[----:B------:R-:W-:Y:S01]  /*23e0*/  BSSY B1, `(.L_x_35) ;  /* 0x0000013000017945 */ /* 0x000fe20003800000 */
[----:B------:R-:W-:Y:S01]  /*23f0*/  ISETP.GE.AND P0, PT, R163, 0x9, PT ;  /* 0x00000009a300780c */ /* 0x000fe20003f06270 */
[----:B------:R-:W-:Y:S01]  /*2400*/  IMAD.WIDE.U32 R12, R10, R18, R12 ;  /* 0x000000120a0c7225 */ /* 0x000fe200078e000c */
[----:B------:R-:W-:Y:S02]  /*2410*/  PRMT R11, R11, 0x8880, RZ ;  /* 0x000088800b0b7816 */ /* 0x000fe400000000ff */
[----:B------:R-:W-:Y:S01]  /*2420*/  ISETP.LT.OR P5, PT, R0, 0x2, !P0 ;  /* 0x000000020000780c */ /* 0x000fe200047a1670 */
[----:B------:R-:W-:Y:S01]  /*2430*/  IMAD.IADD R13, R15, 0x1, R13 ;  /* 0x000000010f0d7824 */ /* 0x000fe200078e020d */
[----:B------:R-:W-:Y:S01]  /*2440*/  IADD3 R8, P2, P3, R8, R20, R12 ;  /* 0x0000001408087210 */ /* 0x000fe20007b5e00c */
[----:B------:R-:W-:Y:S01]  /*2450*/  IMAD R10, R11, R22, RZ ;  /* 0x000000160b0a7224 */ /* 0x000fe200078e02ff */
[----:B------:R-:W-:-:S02]  /*2460*/  ISETP.LT.OR P6, PT, R0, 0x9, !P1 ;  /* 0x000000090000780c */ /* 0x000fc40004fc1670 */
[----:B------:R-:W-:Y:S01]  /*2470*/  IADD3.X R9, R9, R21, R13, P2, P3 ;  /* 0x0000001509097210 */ /* 0x000fe200017e640d */
[----:B------:R-:W-:Y:S01]  /*2480*/  @!P4 IMAD R11, R24, R23, R10 ;  /* 0x00000017180bc224 */ /* 0x000fe200078e020a */
[C---:B------:R-:W-:Y:S02]  /*2490*/  ISETP.LT.OR P3, PT, R0.reuse, 0x2, !P1 ;  /* 0x000000020000780c */ /* 0x040fe40004f61670 */
[C---:B------:R-:W-:Y:S02]  /*24a0*/  ISETP.LT.OR P2, PT, R0.reuse, 0xa, !P1 ;  /* 0x0000000a0000780c */ /* 0x040fe40004f41670 */
[----:B------:R1:W-:Y:S01]  /*24b0*/  @!P4 STG.E.U8 desc[UR38][R4.64], R11 ;  /* 0x0000000b0400c986 */ /* 0x0003e2000c101126 */
[----:B------:R-:W-:-:S08]  /*24c0*/  ISETP.LT.OR P4, PT, R0, 0x1, !P0 ;  /* 0x000000010000780c */ /* 0x000fd00004781670 */
[----:B------:R-:W-:Y:S05]  /*24d0*/  @P3 BRA `(.L_x_36) ;  /* 0x00000000000c3947 */ /* 0x000fea0003800000 */
[----:B------:R-:W1:Y:S02]  /*24e0*/  LDG.E.U8 R160, desc[UR38][R2.64+0x1] ;  /* 0x0000012602a07981 */ /* 0x000e64000c1e1100 */
[----:B-1----:R-:W-:-:S05]  /*24f0*/  PRMT R11, R160, 0x8880, RZ ;  /* 0x00008880a00b7816 */ /* 0x002fca00000000ff */
[----:B------:R-:W-:-:S07]  /*2500*/  IMAD R10, R11, R22, RZ ;  /* 0x000000160b0a7224 */ /* 0x000fce00078e02ff */
.L_x_36:
[----:B------:R-:W-:Y:S05]  /*2510*/  BSYNC B1 ;  /* 0x0000000000017941 */ /* 0x000fea0003800000 */
.L_x_35:
[----:B------:R-:W-:Y:S01]  /*2520*/  @!P3 IMAD R25, R25, R23, R10 ;  /* 0x000000171919b224 */ /* 0x000fe200078e020a */
[----:B------:R-:W-:Y:S04]  /*2530*/  BSSY B1, `(.L_x_37) ;  /* 0x0000006000017945 */ /* 0x000fe80003800000 */
[----:B------:R2:W-:Y:S01]  /*2540*/  @!P3 STG.E.U8 desc[UR38][R4.64+0x1], R25 ;  /* 0x000001190400b986 */ /* 0x0005e2000c101126 */
[----:B------:R-:W-:Y:S05]  /*2550*/  @P4 BRA `(.L_x_38) ;  /* 0x00000000000c4947 */ /* 0x000fea0003800000 */
[----:B------:R-:W1:Y:S02]  /*2560*/  LDG.E.U8 R160, desc[UR38][R8.64] ;  /* 0x0000002608a07981 */ /* 0x000e64000c1e1100 */
[----:B-1----:R-:W-:-:S05]  /*2570*/  PRMT R11, R160, 0x8880, RZ ;  /* 0x00008880a00b7816 */ /* 0x002fca00000000ff */
[----:B------:R-:W-:-:S07]  /*2580*/  IMAD R10, R11, R22, RZ ;  /* 0x000000160b0a7224 */ /* 0x000fce00078e02ff */
.L_x_38:
[----:B------:R-:W-:Y:S05]  /*2590*/  BSYNC B1 ;  /* 0x0000000000017941 */ /* 0x000fea0003800000 */
.L_x_37:
[----:B-1----:R-:W-:Y:S01]  /*25a0*/  @!P4 IMAD R11, R26, R23, R10 ;  /* 0x000000171a0bc224 */ /* 0x002fe200078e020a */
[----:B------:R-:W-:Y:S04]  /*25b0*/  BSSY B1, `(.L_x_39) ;  /* 0x0000006000017945 */ /* 0x000fe80003800000 */
[----:B------:R1:W-:Y:S01]  /*25c0*/  @!P4 STG.E.U8 desc[UR38][R6.64], R11 ;  /* 0x0000000b0600c986 */ /* 0x0003e2000c101126 */
[----:B------:R-:W-:Y:S05]  /*25d0*/  @P5 BRA `(.L_x_40) ;  /* 0x00000000000c5947 */ /* 0x000fea0003800000 */
[----:B------:R-:W1:Y:S02]  /*25e0*/  LDG.E.U8 R160, desc[UR38][R8.64+0x1] ;  /* 0x0000012608a07981 */ /* 0x000e64000c1e1100 */
[----:B-1----:R-:W-:-:S05]  /*25f0*/  PRMT R11, R160, 0x8880, RZ ;  /* 0x00008880a00b7816 */ /* 0x002fca00000000ff */
[----:B------:R-:W-:-:S07]  /*2600*/  IMAD R10, R11, R22, RZ ;  /* 0x000000160b0a7224 */ /* 0x000fce00078e02ff */
.L_x_40:
[----:B------:R-:W-:Y:S05]  /*2610*/  BSYNC B1 ;  /* 0x0000000000017941 */ /* 0x000fea0003800000 */
.L_x_39:
[----:B------:R-:W-:Y:S01]  /*2620*/  @!P5 IMAD R27, R27, R23, R10 ;  /* 0x000000171b1bd224 */ /* 0x000fe200078e020a */
[----:B------:R-:W-:Y:S04]  /*2630*/  BSSY B1, `(.L_x_41) ;  /* 0x0000006000017945 */ /* 0x000fe80003800000 */
[----:B------:R3:W-:Y:S01]  /*2640*/  @!P5 STG.E.U8 desc[UR38][R6.64+0x1], R27 ;  /* 0x0000011b0600d986 */ /* 0x0007e2000c101126 */
[----:B------:R-:W-:Y:S05]  /*2650*/  @P6 BRA `(.L_x_42) ;  /* 0x00000000000c6947 */ /* 0x000fea0003800000 */
[----:B------:R-:W1:Y:S02]  /*2660*/  LDG.E.U8 R160, desc[UR38][R2.64+0x8] ;  /* 0x0000082602a07981 */ /* 0x000e64000c1e1100 */
[----:B-1----:R-:W-:-:S05]  /*2670*/  PRMT R11, R160, 0x8880, RZ ;  /* 0x00008880a00b7816 */ /* 0x002fca00000000ff */
[----:B------:R-:W-:-:S07]  /*2680*/  IMAD R10, R11, R22, RZ ;  /* 0x000000160b0a7224 */ /* 0x000fce00078e02ff */
.L_x_42:
[----:B------:R-:W-:Y:S05]  /*2690*/  BSYNC B1 ;  /* 0x0000000000017941 */ /* 0x000fea0003800000 */
.L_x_41:
[----:B-1----:R-:W-:Y:S01]  /*26a0*/  @!P6 IMAD R11, R28, R23, R10 ;  /* 0x000000171c0be224 */ /* 0x002fe200078e020a */
[----:B------:R-:W-:Y:S04]  /*26b0*/  BSSY B1, `(.L_x_43) ;  /* 0x0000006000017945 */ /* 0x000fe80003800000 */
[----:B------:R1:W-:Y:S01]  /*26c0*/  @!P6 STG.E.U8 desc[UR38][R4.64+0x8], R11 ;  /* 0x0000080b0400e986 */ /* 0x0003e2000c101126 */
[----:B------:R-:W-:Y:S05]  /*26d0*/  @P2 BRA `(.L_x_44) ;  /* 0x00000000000c2947 */ /* 0x000fea0003800000 */
[----:B------:R-:W1:Y:S02]  /*26e0*/  LDG.E.U8 R160, desc[UR38][R2.64+0x9] ;  /* 0x0000092602a07981 */ /* 0x000e64000c1e1100 */
[----:B-1----:R-:W-:-:S05]  /*26f0*/  PRMT R11, R160, 0x8880, RZ ;  /* 0x00008880a00b7816 */ /* 0x002fca00000000ff */
[----:B------:R-:W-:-:S07]  /*2700*/  IMAD R10, R11, R22, RZ ;  /* 0x000000160b0a7224 */ /* 0x000fce00078e02ff */
.L_x_44:
[----:B------:R-:W-:Y:S05]  /*2710*/  BSYNC B1 ;  /* 0x0000000000017941 */ /* 0x000fea0003800000 */
.L_x_43:
[C---:B------:R-:W-:Y:S01]  /*2720*/  ISETP.LT.OR P4, PT, R0.reuse, 0x9, !P0 ;  /* 0x000000090000780c */ /* 0x040fe20004781670 */
[----:B------:R-:W-:Y:S01]  /*2730*/  @!P2 IMAD R29, R29, R23, R10 ;  /* 0x000000171d1da224 */ /* 0x000fe200078e020a */
[----:B------:R-:W-:Y:S01]  /*2740*/  BSSY B1, `(.L_x_45) ;  /* 0x000000a000017945 */ /* 0x000fe20003800000 */
[C---:B------:R-:W-:Y:S02]  /*2750*/  ISETP.LT.OR P3, PT, R0.reuse, 0xa, !P0 ;  /* 0x0000000a0000780c */ /* 0x040fe40004761670 */
[C---:B------:R-:W-:Y:S01]  /*2760*/  ISETP.LT.OR P5, PT, R0.reuse, 0x11, !P1 ;  /* 0x000000110000780c */ /* 0x040fe20004fa1670 */
[----:B------:R4:W-:Y:S01]  /*2770*/  @!P2 STG.E.U8 desc[UR38][R4.64+0x9], R29 ;  /* 0x0000091d0400a986 */ /* 0x0009e2000c101126 */
[C---:B------:R-:W-:Y:S02]  /*2780*/  ISETP.LT.OR P6, PT, R0.reuse, 0x12, !P1 ;  /* 0x000000120000780c */ /* 0x040fe40004fc1670 */
[----:B------:R-:W-:-:S04]  /*2790*/  ISETP.LT.OR P2, PT, R0, 0x11, !P0 ;  /* 0x000000110000780c */ /* 0x000fc80004741670 */
[----:B------:R-:W-:Y:S09]  /*27a0*/  @P4 BRA `(.L_x_46) ;  /* 0x00000000000c4947 */ /* 0x000ff20003800000 */
[----:B------:R-:W1:Y:S02]  /*27b0*/  LDG.E.U8 R160, desc[UR38][R8.64+0x8] ;  /* 0x0000082608a07981 */ /* 0x000e64000c1e1100 */
[----:B-1----:R-:W-:-:S05]  /*27c0*/  PRMT R11, R160, 0x8880, RZ ;  /* 0x00008880a00b7816 */ /* 0x002fca00000000ff */
[----:B------:R-:W-:-:S07]  /*27d0*/  IMAD R10, R11, R22, RZ ;  /* 0x000000160b0a7224 */ /* 0x000fce00078e02ff */
.L_x_46:
[----:B------:R-:W-:Y:S05]  /*27e0*/  BSYNC B1 ;  /* 0x0000000000017941 */ /* 0x000fea0003800000 */
.L_x_45:
[----:B-1----:R-:W-:Y:S01]  /*27f0*/  @!P4 IMAD R11, R30, R23, R10 ;  /* 0x000000171e0bc224 */ /* 0x002fe200078e020a */
[----:B------:R-:W-:Y:S04]  /*2800*/  BSSY B1, `(.L_x_47) ;  /* 0x0000006000017945 */ /* 0x000fe80003800000 */
[----:B------:R1:W-:Y:S01]  /*2810*/  @!P4 STG.E.U8 desc[UR38][R6.64+0x8], R11 ;  /* 0x0000080b0600c986 */ /* 0x0003e2000c101126 */
[----:B------:R-:W-:Y:S05]  /*2820*/  @P3 BRA `(.L_x_48) ;  /* 0x00000000000c3947 */ /* 0x000fea0003800000 */
[----:B------:R-:W1:Y:S02]  /*2830*/  LDG.E.U8 R160, desc[UR38][R8.64+0x9] ;  /* 0x0000092608a07981 */ /* 0x000e64000c1e1100 */
[----:B-1----:R-:W-:-:S05]  /*2840*/  PRMT R11, R160, 0x8880, RZ ;  /* 0x00008880a00b7816 */ /* 0x002fca00000000ff */
[----:B------:R-:W-:-:S07]  /*2850*/  IMAD R10, R11, R22, RZ ;  /* 0x000000160b0a7224 */ /* 0x000fce00078e02ff */
.L_x_48:
[----:B------:R-:W-:Y:S05]  /*2860*/  BSYNC B1 ;  /* 0x0000000000017941 */ /* 0x000fea0003800000 */
.L_x_47:
[----:B------:R-:W-:Y:S01]  /*2870*/  @!P3 IMAD R31, R31, R23, R10 ;  /* 0x000000171f1fb224 */ /* 0x000fe200078e020a */
[----:B------:R-:W-:Y:S04]  /*2880*/  BSSY B1, `(.L_x_49) ;  /* 0x0000006000017945 */ /* 0x000fe80003800000 */
[----:B------:R0:W-:Y:S01]  /*2890*/  @!P3 STG.E.U8 desc[UR38][R6.64+0x9], R31 ;  /* 0x0000091f0600b986 */ /* 0x0001e2000c101126 */
[----:B------:R-:W-:Y:S05]  /*28a0*/  @P5 BRA `(.L_x_50) ;  /* 0x00000000000c5947 */ /* 0x000fea0003800000 */
[----:B------:R-:W1:Y:S02]  /*28b0*/  LDG.E.U8 R160, desc[UR38][R2.64+0x10] ;  /* 0x0000102602a07981 */ /* 0x000e64000c1e1100 */
[----:B-1----:R-:W-:-:S05]  /*28c0*/  PRMT R11, R160, 0x8880, RZ ;  /* 0x00008880a00b7816 */ /* 0x002fca00000000ff */
[----:B------:R-:W-:-:S07]  /*28d0*/  IMAD R10, R11, R22, RZ ;  /* 0x000000160b0a7224 */ /* 0x000fce00078e02ff */
.L_x_50:
[----:B------:R-:W-:Y:S05]  /*28e0*/  BSYNC B1 ;  /* 0x0000000000017941 */ /* 0x000fea0003800000 */
.L_x_49:
[----:B-1----:R-:W-:Y:S01]  /*28f0*/  @!P5 IMAD R11, R32, R23, R10 ;  /* 0x00000017200bd224 */ /* 0x002fe200078e020a */
[----:B------:R-:W-:Y:S04]  /*2900*/  BSSY B1, `(.L_x_51) ;  /* 0x0000006000017945 */ /* 0x000fe80003800000 */
[----:B------:R1:W-:Y:S01]  /*2910*/  @!P5 STG.E.U8 desc[UR38][R4.64+0x10], R11 ;  /* 0x0000100b0400d986 */ /* 0x0003e2000c101126 */
[----:B------:R-:W-:Y:S05]  /*2920*/  @P6 BRA `(.L_x_52) ;  /* 0x00000000000c6947 */ /* 0x000fea0003800000 */
[----:B------:R-:W1:Y:S02]  /*2930*/  LDG.E.U8 R160, desc[UR38][R2.64+0x11] ;  /* 0x0000112602a07981 */ /* 0x000e64000c1e1100 */
[----:B-1----:R-:W-:-:S05]  /*2940*/  PRMT R11, R160, 0x8880, RZ ;  /* 0x00008880a00b7816 */ /* 0x002fca00000000ff */
[----:B------:R-:W-:-:S07]  /*2950*/  IMAD R10, R11, R22, RZ ;  /* 0x000000160b0a7224 */ /* 0x000fce00078e02ff */
.L_x_52:
[----:B------:R-:W-:Y:S05]  /*2960*/  BSYNC B1 ;  /* 0x0000000000017941 */ /* 0x000fea0003800000 */
.L_x_51:
[----:B------:R-:W-:Y:S01]  /*2970*/  @!P6 IMAD R33, R33, R23, R10 ;  /* 0x000000172121e224 */ /* 0x000fe200078e020a */
[----:B------:R-:W-:Y:S04]  /*2980*/  BSSY B1, `(.L_x_53) ;  /* 0x0000006000017945 */ /* 0x000fe80003800000 */
[----:B------:R0:W-:Y:S01]  /*2990*/  @!P6 STG.E.U8 desc[UR38][R4.64+0x11], R33 ;  /* 0x000011210400e986 */ /* 0x0001e2000c101126 */
[----:B------:R-:W-:Y:S05]  /*29a0*/  @P2 BRA `(.L_x_54) ;  /* 0x00000000000c2947 */ /* 0x000fea0003800000 */
[----:B------:R-:W1:Y:S02]  /*29b0*/  LDG.E.U8 R160, desc[UR38][R8.64+0x10] ;  /* 0x0000102608a07981 */ /* 0x000e64000c1e1100 */
[----:B-1----:R-:W-:-:S05]  /*29c0*/  PRMT R11, R160, 0x8880, RZ ;  /* 0x00008880a00b7816 */ /* 0x002fca00000000ff */
[----:B------:R-:W-:-:S07]  /*29d0*/  IMAD R10, R11, R22, RZ ;  /* 0x000000160b0a7224 */ /* 0x000fce00078e02ff */
.L_x_54:
[----:B------:R-:W-:Y:S05]  /*29e0*/  BSYNC B1 ;  /* 0x0000000000017941 */ /* 0x000fea0003800000 */
.L_x_53:
[----:B------:R-:W-:Y:S01]  /*29f0*/  ISETP.LT.OR P4, PT, R0, 0x12, !P0 ;  /* 0x000000120000780c */ /* 0x000fe20004781670 */
[----:B-1----:R-:W-:Y:S01]  /*2a00*/  @!P2 IMAD R11, R34, R23, R10 ;  /* 0x00000017220ba224 */ /* 0x002fe200078e020a */
        /* <DEDUP_REMOVED lines=10> */
.L_x_56:
[----:B------:R-:W-:Y:S05]  /*2ab0*/  BSYNC B1 ;  /* 0x0000000000017941 */ /* 0x000fea0003800000 */
.L_x_55:
[----:B------:R-:W-:Y:S01]  /*2ac0*/  @!P4 IMAD R35, R35, R23, R10 ;  /* 0x000000172323c224 */ /* 0x000fe200078e020a */
[----:B------:R-:W-:Y:S04]  /*2ad0*/  BSSY B1, `(.L_x_57) ;  /* 0x0000006000017945 */ /* 0x000fe80003800000 */
[----:B------:R0:W-:Y:S01]  /*2ae0*/  @!P4 STG.E.U8 desc[UR38][R6.64+0x11], R35 ;  /* 0x000011230600c986 */ /* 0x0001e2000c101126 */
[----:B------:R-:W-:Y:S05]  /*2af0*/  @P3 BRA `(.L_x_58) ;  /* 0x00000000000c3947 */ /* 0x000fea0003800000 */
[----:B------:R-:W1:Y:S02]  /*2b00*/  LDG.E.U8 R160, desc[UR38][R2.64+0x18] ;  /* 0x0000182602a07981 */ /* 0x000e64000c1e1100 */
[----:B-1----:R-:W-:-:S05]  /*2b10*/  PRMT R11, R160, 0x8880, RZ ;  /* 0x00008880a00b7816 */ /* 0x002fca00000000ff */
[----:B------:R-:W-:-:S07]  /*2b20*/  IMAD R10, R11, R22, RZ ;  /* 0x000000160b0a7224 */ /* 0x000fce00078e02ff */
.L_x_58:
[----:B------:R-:W-:Y:S05]  /*2b30*/  BSYNC B1 ;  /* 0x0000000000017941 */ /* 0x000fea0003800000 */
.L_x_57:
[----:B-1----:R-:W-:Y:S01]  /*2b40*/  @!P3 IMAD R11, R36, R23, R10 ;  /* 0x00000017240bb224 */ /* 0x002fe200078e020a */
[----:B------:R-:W-:Y:S04]  /*2b50*/  BSSY B1, `(.L_x_59) ;  /* 0x0000006000017945 */ /* 0x000fe80003800000 */
[----:B------:R1:W-:Y:S01]  /*2b60*/  @!P3 STG.E.U8 desc[UR38][R4.64+0x18], R11 ;  /* 0x0000180b0400b986 */ /* 0x0003e2000c101126 */
[----:B------:R-:W-:Y:S05]  /*2b70*/  @P5 BRA `(.L_x_60) ;  /* 0x00000000000c5947 */ /* 0x000fea0003800000 */
[----:B------:R-:W1:Y:S02]  /*2b80*/  LDG.E.U8 R160, desc[UR38][R2.64+0x19] ;  /* 0x0000192602a07981 */ /* 0x000e64000c1e1100 */
[----:B-1----:R-:W-:-:S05]  /*2b90*/  PRMT R11, R160, 0x8880, RZ ;  /* 0x00008880a00b7816 */ /* 0x002fca00000000ff */
[----:B------:R-:W-:-:S07]  /*2ba0*/  IMAD R10, R11, R22, RZ ;  /* 0x000000160b0a7224 */ /* 0x000fce00078e02ff */
.L_x_60:
[----:B------:R-:W-:Y:S05]  /*2bb0*/  BSYNC B1 ;  /* 0x0000000000017941 */ /* 0x000fea0003800000 */
.L_x_59:
[----:B------:R-:W-:Y:S01]  /*2bc0*/  @!P5 IMAD R37, R37, R23, R10 ;  /* 0x000000172525d224 */ /* 0x000fe200078e020a */
[----:B------:R-:W-:Y:S04]  /*2bd0*/  BSSY B1, `(.L_x_61) ;  /* 0x0000006000017945 */ /* 0x000fe80003800000 */
[----:B------:R0:W-:Y:S01]  /*2be0*/  @!P5 STG.E.U8 desc[UR38][R4.64+0x19], R37 ;  /* 0x000019250400d986 */ /* 0x0001e2000c101126 */
[----:B------:R-:W-:Y:S05]  /*2bf0*/  @P6 BRA `(.L_x_62) ;  /* 0x00000000000c6947 */ /* 0x000fea0003800000 */
[----:B------:R-:W1:Y:S02]  /*2c00*/  LDG.E.U8 R160, desc[UR38][R8.64+0x18] ;  /* 0x0000182608a07981 */ /* 0x000e64000c1e1100 */
[----:B-1----:R-:W-:-:S05]  /*2c10*/  PRMT R11, R160, 0x8880, RZ ;  /* 0x00008880a00b7816 */ /* 0x002fca00000000ff */
[----:B------:R-:W-:-:S07]  /*2c20*/  IMAD R10, R11, R22, RZ ;  /* 0x000000160b0a7224 */ /* 0x000fce00078e02ff */
.L_x_62:
[----:B------:R-:W-:Y:S05]  /*2c30*/  BSYNC B1 ;  /* 0x0000000000017941 */ /* 0x000fea0003800000 */
.L_x_61:
[----:B-1----:R-:W-:Y:S01]  /*2c40*/  @!P6 IMAD R11, R38, R23, R10 ;  /* 0x00000017260be224 */ /* 0x002fe200078e020a */
[----:B------:R-:W-:Y:S04]  /*2c50*/  BSSY B1, `(.L_x_63) ;  /* 0x0000006000017945 */ /* 0x000fe80003800000 */
[----:B------:R1:W-:Y:S01]  /*2c60*/  @!P6 STG.E.U8 desc[UR38][R6.64+0x18], R11 ;  /* 0x0000180b0600e986 */ /* 0x0003e2000c101126 */
[----:B------:R-:W-:Y:S05]  /*2c70*/  @P2 BRA `(.L_x_64) ;  /* 0x00000000000c2947 */ /* 0x000fea0003800000 */
[----:B------:R-:W1:Y:S02]  /*2c80*/  LDG.E.U8 R160, desc[UR38][R8.64+0x19] ;  /* 0x0000192608a07981 */ /* 0x000e64000c1e1100 */
[----:B-1----:R-:W-:-:S05]  /*2c90*/  PRMT R11, R160, 0x8880, RZ ;  /* 0x00008880a00b7816 */ /* 0x002fca00000000ff */
[----:B------:R-:W-:-:S07]  /*2ca0*/  IMAD R10, R11, R22, RZ ;  /* 0x000000160b0a7224 */ /* 0x000fce00078e02ff */
.L_x_64:
[----:B------:R-:W-:Y:S05]  /*2cb0*/  BSYNC B1 ;  /* 0x0000000000017941 */ /* 0x000fea0003800000 */
.L_x_63:
        /* <DEDUP_REMOVED lines=12> */
.L_x_66:
[----:B------:R-:W-:Y:S05]  /*2d80*/  BSYNC B1 ;  /* 0x0000000000017941 */ /* 0x000fea0003800000 */
.L_x_65:
[----:B-1----:R-:W-:Y:S01]  /*2d90*/  @!P4 IMAD R11, R40, R23, R10 ;  /* 0x00000017280bc224 */ /* 0x002fe200078e020a */
[----:B------:R-:W-:Y:S04]  /*2da0*/  BSSY B1, `(.L_x_67) ;  /* 0x0000006000017945 */ /* 0x000fe80003800000 */
[----:B------:R1:W-:Y:S01]  /*2db0*/  @!P4 STG.E.U8 desc[UR38][R4.64+0x20], R11 ;  /* 0x0000200b0400c986 */ /* 0x0003e2000c101126 */
[----:B------:R-:W-:Y:S05]  /*2dc0*/  @P3 BRA `(.L_x_68) ;  /* 0x00000000000c3947 */ /* 0x000fea0003800000 */
[----:B------:R-:W1:Y:S02]  /*2dd0*/  LDG.E.U8 R160, desc[UR38][R2.64+0x21] ;  /* 0x0000212602a07981 */ /* 0x000e64000c1e1100 */
[----:B-1----:R-:W-:-:S05]  /*2de0*/  PRMT R11, R160, 0x8880, RZ ;  /* 0x00008880a00b7816 */ /* 0x002fca00000000ff */
[----:B------:R-:W-:-:S07]  /*2df0*/  IMAD R10, R11, R22, RZ ;  /* 0x000000160b0a7224 */ /* 0x000fce00078e02ff */
.L_x_68:
[----:B------:R-:W-:Y:S05]  /*2e00*/  BSYNC B1 ;  /* 0x0000000000017941 */ /* 0x000fea0003800000 */
.L_x_67:
[----:B------:R-:W-:Y:S01]  /*2e10*/  @!P3 IMAD R41, R41, R23, R10 ;  /* 0x000000172929b224 */ /* 0x000fe200078e020a */
[----:B------:R-:W-:Y:S04]  /*2e20*/  BSSY B1, `(.L_x_69) ;  /* 0x0000006000017945 */ /* 0x000fe80003800000 */
[----:B------:R0:W-:Y:S01]  /*2e30*/  @!P3 STG.E.U8 desc[UR38][R4.64+0x21], R41 ;  /* 0x000021290400b986 */ /* 0x0001e2000c101126 */
[----:B------:R-:W-:Y:S05]  /*2e40*/  @P5 BRA `(.L_x_70) ;  /* 0x00000000000c5947 */ /* 0x000fea0003800000 */
[----:B------:R-:W1:Y:S02]  /*2e50*/  LDG.E.U8 R160, desc[UR38][R8.64+0x20] ;  /* 0x0000202608a07981 */ /* 0x000e64000c1e1100 */
[----:B-1----:R-:W-:-:S05]  /*2e60*/  PRMT R11, R160, 0x8880, RZ ;  /* 0x00008880a00b7816 */ /* 0x002fca00000000ff */
[----:B------:R-:W-:-:S07]  /*2e70*/  IMAD R10, R11, R22, RZ ;  /* 0x000000160b0a7224 */ /* 0x000fce00078e02ff */
.L_x_70:
[----:B------:R-:W-:Y:S05]  /*2e80*/  BSYNC B1 ;  /* 0x0000000000017941 */ /* 0x000fea0003800000 */
.L_x_69:
[----:B-1----:R-:W-:Y:S01]  /*2e90*/  @!P5 IMAD R11, R42, R23, R10 ;  /* 0x000000172a0bd224 */ /* 0x002fe200078e020a */
[----:B------:R-:W-:Y:S04]  /*2ea0*/  BSSY B1, `(.L_x_71) ;  /* 0x0000006000017945 */ /* 0x000fe80003800000 */
[----:B------:R1:W-:Y:S01]  /*2eb0*/  @!P5 STG.E.U8 desc[UR38][R6.64+0x20], R11 ;  /* 0x0000200b0600d986 */ /* 0x0003e2000c101126 */
[----:B------:R-:W-:Y:S05]  /*2ec0*/  @P6 BRA `(.L_x_72) ;  /* 0x00000000000c6947 */ /* 0x000fea0003800000 */
[----:B------:R-:W1:Y:S02]  /*2ed0*/  LDG.E.U8 R160, desc[UR38][R8.64+0x21] ;  /* 0x0000212608a07981 */ /* 0x000e64000c1e1100 */
[----:B-1----:R-:W-:-:S05]  /*2ee0*/  PRMT R11, R160, 0x8880, RZ ;  /* 0x00008880a00b7816 */ /* 0x002fca00000000ff */
[----:B------:R-:W-:-:S07]  /*2ef0*/  IMAD R10, R11, R22, RZ ;  /* 0x000000160b0a7224 */ /* 0x000fce00078e02ff */
.L_x_72:
[----:B------:R-:W-:Y:S05]  /*2f00*/  BSYNC B1 ;  /* 0x0000000000017941 */ /* 0x000fea0003800000 */
.L_x_71:
[----:B------:R-:W-:Y:S01]  /*2f10*/  @!P6 IMAD R43, R43, R23, R10 ;  /* 0x000000172b2be224 */ /* 0x000fe200078e020a */
[----:B------:R-:W-:Y:S04]  /*2f20*/  BSSY B1, `(.L_x_73) ;  /* 0x0000006000017945 */ /* 0x000fe80003800000 */
[----:B------:R0:W-:Y:S01]  /*2f30*/  @!P6 STG.E.U8 desc[UR38][R6.64+0x21], R43 ;  /* 0x0000212b0600e986 */ /* 0x0001e2000c101126 */
[----:B------:R-:W-:Y:S05]  /*2f40*/  @P2 BRA `(.L_x_74) ;  /* 0x00000000000c2947 */ /* 0x000fea0003800000 */
[----:B------:R-:W1:Y:S02]  /*2f50*/  LDG.E.U8 R160, desc[UR38][R2.64+0x28] ;  /* 0x0000282602a07981 */ /* 0x000e64000c1e1100 */
[----:B-1----:R-:W-:-:S05]  /*2f60*/  PRMT R11, R160, 0x8880, RZ ;  /* 0x00008880a00b7816 */ /* 0x002fca00000000ff */
[----:B------:R-:W-:-:S07]  /*2f70*/  IMAD R10, R11, R22, RZ ;  /* 0x000000160b0a7224 */ /* 0x000fce00078e02ff */
.L_x_74:
[----:B------:R-:W-:Y:S05]  /*2f80*/  BSYNC B1 ;  /* 0x0000000000017941 */ /* 0x000fea0003800000 */
.L_x_73:
        /* <DEDUP_REMOVED lines=12> */
.L_x_76:
[----:B------:R-:W-:Y:S05]  /*3050*/  BSYNC B1 ;  /* 0x0000000000017941 */ /* 0x000fea0003800000 */
.L_x_75:
[----:B------:R-:W-:Y:S01]  /*3060*/  @!P4 IMAD R45, R45, R23, R10 ;  /* 0x000000172d2dc224 */ /* 0x000fe200078e020a */
[----:B------:R-:W-:Y:S04]  /*3070*/  BSSY B1, `(.L_x_77) ;  /* 0x0000006000017945 */ /* 0x000fe80003800000 */
[----:B------:R0:W-:Y:S01]  /*3080*/  @!P4 STG.E.U8 desc[UR38][R4.64+0x29], R45 ;  /* 0x0000292d0400c986 */ /* 0x0001e2000c101126 */
[----:B------:R-:W-:Y:S05]  /*3090*/  @P3 BRA `(.L_x_78) ;  /* 0x00000000000c3947 */ /* 0x000fea0003800000 */
[----:B------:R-:W1:Y:S02]  /*30a0*/  LDG.E.U8 R160, desc[UR38][R8.64+0x28] ;  /* 0x0000282608a07981 */ /* 0x000e64000c1e1100 */
[----:B-1----:R-:W-:-:S05]  /*30b0*/  PRMT R11, R160, 0x8880, RZ ;  /* 0x00008880a00b7816 */ /* 0x002fca00000000ff */
[----:B------:R-:W-:-:S07]  /*30c0*/  IMAD R10, R11, R22, RZ ;  /* 0x000000160b0a7224 */ /* 0x000fce00078e02ff */
.L_x_78:
[----:B------:R-:W-:Y:S05]  /*30d0*/  BSYNC B1 ;  /* 0x0000000000017941 */ /* 0x000fea0003800000 */
.L_x_77:
[----:B-1----:R-:W-:Y:S01]  /*30e0*/  @!P3 IMAD R11, R46, R23, R10 ;  /* 0x000000172e0bb224 */ /* 0x002fe200078e020a */
[----:B------:R-:W-:Y:S04]  /*30f0*/  BSSY B1, `(.L_x_79) ;  /* 0x0000006000017945 */ /* 0x000fe80003800000 */
[----:B------:R1:W-:Y:S01]  /*3100*/  @!P3 STG.E.U8 desc[UR38][R6.64+0x28], R11 ;  /* 0x0000280b0600b986 */ /* 0x0003e2000c101126 */
[----:B------:R-:W-:Y:S05]  /*3110*/  @P5 BRA `(.L_x_80) ;  /* 0x00000000000c5947 */ /* 0x000fea0003800000 */
[----:B------:R-:W1:Y:S02]  /*3120*/  LDG.E.U8 R160, desc[UR38][R8.64+0x29] ;  /* 0x0000292608a07981 */ /* 0x000e64000c1e1100 */
[----:B-1----:R-:W-:-:S05]  /*3130*/  PRMT R11, R160, 0x8880, RZ ;  /* 0x00008880a00b7816 */ /* 0x002fca00000000ff */
[----:B------:R-:W-:-:S07]  /*3140*/  IMAD R10, R11, R22, RZ ;  /* 0x000000160b0a7224 */ /* 0x000fce00078e02ff */
.L_x_80:
[----:B------:R-:W-:Y:S05]  /*3150*/  BSYNC B1 ;  /* 0x0000000000017941 */ /* 0x000fea0003800000 */
.L_x_79:
[----:B------:R-:W-:Y:S01]  /*3160*/  @!P5 IMAD R47, R47, R23, R10 ;  /* 0x000000172f2fd224 */ /* 0x000fe200078e020a */
[----:B------:R-:W-:Y:S04]  /*3170*/  BSSY B1, `(.L_x_81) ;  /* 0x0000006000017945 */ /* 0x000fe80003800000 */
[----:B------:R0:W-:Y:S01]  /*3180*/  @!P5 STG.E.U8 desc[UR38][R6.64+0x29], R47 ;  /* 0x0000292f0600d986 */ /* 0x0001e2000c101126 */
[----:B------:R-:W-:Y:S05]  /*3190*/  @P6 BRA `(.L_x_82) ;  /* 0x00000000000c6947 */ /* 0x000fea0003800000 */
[----:B------:R-:W1:Y:S02]  /*31a0*/  LDG.E.U8 R160, desc[UR38][R2.64+0x30] ;  /* 0x0000302602a07981 */ /* 0x000e64000c1e1100 */
[----:B-1----:R-:W-:-:S05]  /*31b0*/  PRMT R11, R160, 0x8880, RZ ;  /* 0x00008880a00b7816 */ /* 0x002fca00000000ff */
[----:B------:R-:W-:-:S07]  /*31c0*/  IMAD R10, R11, R22, RZ ;  /* 0x000000160b0a7224 */ /* 0x000fce00078e02ff */
.L_x_82:
[----:B------:R-:W-:Y:S05]  /*31d0*/  BSYNC B1 ;  /* 0x0000000000017941 */ /* 0x000fea0003800000 */
.L_x_81:
[----:B-1----:R-:W-:Y:S01]  /*31e0*/  @!P6 IMAD R11, R48, R23, R10 ;  /* 0x00000017300be224 */ /* 0x002fe200078e020a */
[----:B------:R-:W-:Y:S04]  /*31f0*/  BSSY B1, `(.L_x_83) ;  /* 0x0000006000017945 */ /* 0x000fe80003800000 */
[----:B------:R1:W-:Y:S01]  /*3200*/  @!P6 STG.E.U8 desc[UR38][R4.64+0x30], R11 ;  /* 0x0000300b0400e986 */ /* 0x0003e2000c101126 */
[----:B------:R-:W-:Y:S05]  /*3210*/  @P2 BRA `(.L_x_84) ;  /* 0x00000000000c2947 */ /* 0x000fea0003800000 */
[----:B------:R-:W1:Y:S02]  /*3220*/  LDG.E.U8 R160, desc[UR38][R2.64+0x31] ;  /* 0x0000312602a07981 */ /* 0x000e64000c1e1100 */
[----:B-1----:R-:W-:-:S05]  /*3230*/  PRMT R11, R160, 0x8880, RZ ;  /* 0x00008880a00b7816 */ /* 0x002fca00000000ff */
[----:B------:R-:W-:-:S07]  /*3240*/  IMAD R10, R11, R22, RZ ;  /* 0x000000160b0a7224 */ /* 0x000fce00078e02ff */
.L_x_84:
[----:B------:R-:W-:Y:S05]  /*3250*/  BSYNC B1 ;  /* 0x0000000000017941 */ /* 0x000fea0003800000 */
.L_x_83:
        /* <DEDUP_REMOVED lines=12> */
.L_x_86:
[----:B------:R-:W-:Y:S05]  /*3320*/  BSYNC B1 ;  /* 0x0000000000017941 */ /* 0x000fea0003800000 */
.L_x_85:
[----:B-1----:R-:W-:Y:S01]  /*3330*/  @!P4 IMAD R11, R50, R23, R10 ;  /* 0x00000017320bc224 */ /* 0x002fe200078e020a */
[----:B------:R-:W-:Y:S04]  /*3340*/  BSSY B1, `(.L_x_87) ;  /* 0x0000006000017945 */ /* 0x000fe80003800000 */
[----:B------:R1:W-:Y:S01]  /*3350*/  @!P4 STG.E.U8 desc[UR38][R6.64+0x30], R11 ;  /* 0x0000300b0600c986 */ /* 0x0003e2000c101126 */
[----:B------:R-:W-:Y:S05]  /*3360*/  @P3 BRA `(.L_x_88) ;  /* 0x00000000000c3947 */ /* 0x000fea0003800000 */
[----:B------:R-:W1:Y:S02]  /*3370*/  LDG.E.U8 R160, desc[UR38][R8.64+0x31] ;  /* 0x0000312608a07981 */ /* 0x000e64000c1e1100 */
[----:B-1----:R-:W-:-:S05]  /*3380*/  PRMT R11, R160, 0x8880, RZ ;  /* 0x00008880a00b7816 */ /* 0x002fca00000000ff */
[----:B------:R-:W-:-:S07]  /*3390*/  IMAD R10, R11, R22, RZ ;  /* 0x000000160b0a7224 */ /* 0x000fce00078e02ff */
.L_x_88:
[----:B------:R-:W-:Y:S05]  /*33a0*/  BSYNC B1 ;  /* 0x0000000000017941 */ /* 0x000fea0003800000 */
.L_x_87:
[----:B------:R-:W-:Y:S01]  /*33b0*/  @!P3 IMAD R51, R51, R23, R10 ;  /* 0x000000173333b224 */ /* 0x000fe200078e020a */
[----:B------:R-:W-:Y:S04]  /*33c0*/  BSSY B1, `(.L_x_89) ;  /* 0x0000006000017945 */ /* 0x000fe80003800000 */
[----:B------:R0:W-:Y:S01]  /*33d0*/  @!P3 STG.E.U8 desc[UR38][R6.64+0x31], R51 ;  /* 0x000031330600b986 */ /* 0x0001e2000c101126 */
[----:B------:R-:W-:Y:S05]  /*33e0*/  @P5 BRA `(.L_x_90) ;  /* 0x00000000000c5947 */ /* 0x000fea0003800000 */
[----:B------:R-:W1:Y:S02]  /*33f0*/  LDG.E.U8 R160, desc[UR38][R2.64+0x38] ;  /* 0x0000382602a07981 */ /* 0x000e64000c1e1100 */
[----:B-1----:R-:W-:-:S05]  /*3400*/  PRMT R11, R160, 0x8880, RZ ;  /* 0x00008880a00b7816 */ /* 0x002fca00000000ff */
[----:B------:R-:W-:-:S07]  /*3410*/  IMAD R10, R11, R22, RZ ;  /* 0x000000160b0a7224 */ /* 0x000fce00078e02ff */
.L_x_90:
[----:B------:R-:W-:Y:S05]  /*3420*/  BSYNC B1 ;  /* 0x0000000000017941 */ /* 0x000fea0003800000 */
.L_x_89:
[----:B-1----:R-:W-:Y:S01]  /*3430*/  @!P5 IMAD R11, R52, R23, R10 ;  /* 0x00000017340bd224 */ /* 0x002fe200078e020a */
[----:B------:R-:W-:Y:S04]  /*3440*/  BSSY B1, `(.L_x_91) ;  /* 0x0000006000017945 */ /* 0x000fe80003800000 */
[----:B------:R1:W-:Y:S01]  /*3450*/  @!P5 STG.E.U8 desc[UR38][R4.64+0x38], R11 ;  /* 0x0000380b0400d986 */ /* 0x0003e2000c101126 */
[----:B------:R-:W-:Y:S05]  /*3460*/  @P6 BRA `(.L_x_92) ;  /* 0x00000000000c6947 */ /* 0x000fea0003800000 */
[----:B------:R-:W1:Y:S02]  /*3470*/  LDG.E.U8 R160, desc[UR38][R2.64+0x39] ;  /* 0x0000392602a07981 */ /* 0x000e64000c1e1100 */
[----:B-1----:R-:W-:-:S05]  /*3480*/  PRMT R11, R160, 0x8880, RZ ;  /* 0x00008880a00b7816 */ /* 0x002fca00000000ff */
[----:B------:R-:W-:-:S07]  /*3490*/  IMAD R10, R11, R22, RZ ;  /* 0x000000160b0a7224 */ /* 0x000fce00078e02ff */
.L_x_92:
[----:B------:R-:W-:Y:S05]  /*34a0*/  BSYNC B1 ;  /* 0x0000000000017941 */ /* 0x000fea0003800000 */
.L_x_91:
[----:B------:R-:W-:Y:S01]  /*34b0*/  @!P6 IMAD R53, R53, R23, R10 ;  /* 0x000000173535e224 */ /* 0x000fe200078e020a */
[----:B------:R-:W-:Y:S04]  /*34c0*/  BSSY B1, `(.L_x_93) ;  /* 0x0000006000017945 */ /* 0x000fe80003800000 */
[----:B------:R0:W-:Y:S01]  /*34d0*/  @!P6 STG.E.U8 desc[UR38][R4.64+0x39], R53 ;  /* 0x000039350400e986 */ /* 0x0001e2000c101126 */
[----:B------:R-:W-:Y:S05]  /*34e0*/  @P2 BRA `(.L_x_94) ;  /* 0x00000000000c2947 */ /* 0x000fea0003800000 */
[----:B------:R-:W1:Y:S02]  /*34f0*/  LDG.E.U8 R160, desc[UR38][R8.64+0x38] ;  /* 0x0000382608a07981 */ /* 0x000e64000c1e1100 */
[----:B-1----:R-:W-:-:S05]  /*3500*/  PRMT R11, R160, 0x8880, RZ ;  /* 0x00008880a00b7816 */ /* 0x002fca00000000ff */
[----:B------:R-:W-:-:S07]  /*3510*/  IMAD R10, R11, R22, RZ ;  /* 0x000000160b0a7224 */ /* 0x000fce00078e02ff */
.L_x_94:
[----:B------:R-:W-:Y:S05]  /*3520*/  BSYNC B1 ;  /* 0x0000000000017941 */ /* 0x000fea0003800000 */
.L_x_93:
        /* <DEDUP_REMOVED lines=12> */
.L_x_96:
[----:B------:R-:W-:Y:S05]  /*35f0*/  BSYNC B1 ;  /* 0x0000000000017941 */ /* 0x000fea0003800000 */
.L_x_95:
[----:B------:R-:W-:Y:S01]  /*3600*/  @!P4 IMAD R55, R55, R23, R10 ;  /* 0x000000173737c224 */ /* 0x000fe200078e020a */
[----:B------:R-:W-:Y:S04]  /*3610*/  BSSY B1, `(.L_x_97) ;  /* 0x0000006000017945 */ /* 0x000fe80003800000 */
[----:B------:R0:W-:Y:S01]  /*3620*/  @!P4 STG.E.U8 desc[UR38][R6.64+0x39], R55 ;  /* 0x000039370600c986 */ /* 0x0001e2000c101126 */
[----:B------:R-:W-:Y:S05]  /*3630*/  @P3 BRA `(.L_x_98) ;  /* 0x00000000000c3947 */ /* 0x000fea0003800000 */
[----:B------:R-:W1:Y:S02]  /*3640*/  LDG.E.U8 R160, desc[UR38][R2.64+0x40] ;  /* 0x0000402602a07981 */ /* 0x000e64000c1e1100 */
[----:B-1----:R-:W-:-:S05]  /*3650*/  PRMT R11, R160, 0x8880, RZ ;  /* 0x00008880a00b7816 */ /* 0x002fca00000000ff */
[----:B------:R-:W-:-:S07]  /*3660*/  IMAD R10, R11, R22, RZ ;  /* 0x000000160b0a7224 */ /* 0x000fce00078e02ff */
.L_x_98:
[----:B------:R-:W-:Y:S05]  /*3670*/  BSYNC B1 ;  /* 0x0000000000017941 */ /* 0x000fea0003800000 */
.L_x_97:
[----:B-1----:R-:W-:Y:S01]  /*3680*/  @!P3 IMAD R11, R56, R23, R10 ;  /* 0x00000017380bb224 */ /* 0x002fe200078e020a */
[----:B------:R-:W-:Y:S04]  /*3690*/  BSSY B1, `(.L_x_99) ;  /* 0x0000006000017945 */ /* 0x000fe80003800000 */
[----:B------:R1:W-:Y:S01]  /*36a0*/  @!P3 STG.E.U8 desc[UR38][R4.64+0x40], R11 ;  /* 0x0000400b0400b986 */ /* 0x0003e2000c101126 */
[----:B------:R-:W-:Y:S05]  /*36b0*/  @P5 BRA `(.L_x_100) ;  /* 0x00000000000c5947 */ /* 0x000fea0003800000 */
[----:B------:R-:W1:Y:S02]  /*36c0*/  LDG.E.U8 R160, desc[UR38][R2.64+0x41] ;  /* 0x0000412602a07981 */ /* 0x000e64000c1e1100 */
[----:B-1----:R-:W-:-:S05]  /*36d0*/  PRMT R11, R160, 0x8880, RZ ;  /* 0x00008880a00b7816 */ /* 0x002fca00000000ff */
[----:B------:R-:W-:-:S07]  /*36e0*/  IMAD R10, R11, R22, RZ ;  /* 0x000000160b0a7224 */ /* 0x000fce00078e02ff */
.L_x_100:
[----:B------:R-:W-:Y:S05]  /*36f0*/  BSYNC B1 ;  /* 0x0000000000017941 */ /* 0x000fea0003800000 */
.L_x_99:
[----:B------:R-:W-:Y:S01]  /*3700*/  @!P5 IMAD R57, R57, R23, R10 ;  /* 0x000000173939d224 */ /* 0x000fe200078e020a */
[----:B------:R-:W-:Y:S04]  /*3710*/  BSSY B1, `(.L_x_101) ;  /* 0x0000006000017945 */ /* 0x000fe80003800000 */
[----:B------:R0:W-:Y:S01]  /*3720*/  @!P5 STG.E.U8 desc[UR38][R4.64+0x41], R57 ;  /* 0x000041390400d986 */ /* 0x0001e2000c101126 */
[----:B------:R-:W-:Y:S05]  /*3730*/  @P6 BRA `(.L_x_102) ;  /* 0x00000000000c6947 */ /* 0x000fea0003800000 */
[----:B------:R-:W1:Y:S02]  /*3740*/  LDG.E.U8 R160, desc[UR38][R8.64+0x40] ;  /* 0x0000402608a07981 */ /* 0x000e64000c1e1100 */
[----:B-1----:R-:W-:-:S05]  /*3750*/  PRMT R11, R160, 0x8880, RZ ;  /* 0x00008880a00b7816 */ /* 0x002fca00000000ff */
[----:B------:R-:W-:-:S07]  /*3760*/  IMAD R10, R11, R22, RZ ;  /* 0x000000160b0a7224 */ /* 0x000fce00078e02ff */
.L_x_102:
[----:B------:R-:W-:Y:S05]  /*3770*/  BSYNC B1 ;  /* 0x0000000000017941 */ /* 0x000fea0003800000 */
.L_x_101:
[----:B-1----:R-:W-:Y:S01]  /*3780*/  @!P6 IMAD R11, R58, R23, R10 ;  /* 0x000000173a0be224 */ /* 0x002fe200078e020a */
[----:B------:R-:W-:Y:S04]  /*3790*/  BSSY B1, `(.L_x_103) ;  /* 0x0000006000017945 */ /* 0x000fe80003800000 */
[----:B------:R1:W-:Y:S01]  /*37a0*/  @!P6 STG.E.U8 desc[UR38][R6.64+0x40], R11 ;  /* 0x0000400b0600e986 */ /* 0x0003e2000c101126 */
[----:B------:R-:W-:Y:S05]  /*37b0*/  @P2 BRA `(.L_x_104) ;  /* 0x00000000000c2947 */ /* 0x000fea0003800000 */
[----:B------:R-:W1:Y:S02]  /*37c0*/  LDG.E.U8 R160, desc[UR38][R8.64+0x41] ;  /* 0x0000412608a07981 */ /* 0x000e64000c1e1100 */
[----:B-1----:R-:W-:-:S05]  /*37d0*/  PRMT R11, R160, 0x8880, RZ ;  /* 0x00008880a00b7816 */ /* 0x002fca00000000ff */
[----:B------:R-:W-:-:S07]  /*37e0*/  IMAD R10, R11, R22, RZ ;  /* 0x000000160b0a7224 */ /* 0x000fce00078e02ff */
.L_x_104:
[----:B------:R-:W-:Y:S05]  /*37f0*/  BSYNC B1 ;  /* 0x0000000000017941 */ /* 0x000fea0003800000 */
.L_x_103:
        /* <DEDUP_REMOVED lines=12> */
.L_x_106:
[----:B------:R-:W-:Y:S05]  /*38c0*/  BSYNC B1 ;  /* 0x0000000000017941 */ /* 0x000fea0003800000 */
.L_x_105:
[----:B-1----:R-:W-:Y:S01]  /*38d0*/  @!P4 IMAD R11, R60, R23, R10 ;  /* 0x000000173c0bc224 */ /* 0x002fe200078e020a */
[----:B------:R-:W-:Y:S04]  /*38e0*/  BSSY B1, `(.L_x_107) ;  /* 0x0000006000017945 */ /* 0x000fe80003800000 */
[----:B------:R1:W-:Y:S01]  /*38f0*/  @!P4 STG.E.U8 desc[UR38][R4.64+0x48], R11 ;  /* 0x0000480b0400c986 */ /* 0x0003e2000c101126 */
[----:B------:R-:W-:Y:S05]  /*3900*/  @P3 BRA `(.L_x_108) ;  /* 0x00000000000c3947 */ /* 0x000fea0003800000 */
[----:B------:R-:W1:Y:S02]  /*3910*/  LDG.E.U8 R160, desc[UR38][R2.64+0x49] ;  /* 0x0000492602a07981 */ /* 0x000e64000c1e1100 */
[----:B-1----:R-:W-:-:S05]  /*3920*/  PRMT R11, R160, 0x8880, RZ ;  /* 0x00008880a00b7816 */ /* 0x002fca00000000ff */
[----:B------:R-:W-:-:S07]  /*3930*/  IMAD R10, R11, R22, RZ ;  /* 0x000000160b0a7224 */ /* 0x000fce00078e02ff */
.L_x_108:
[----:B------:R-:W-:Y:S05]  /*3940*/  BSYNC B1 ;  /* 0x0000000000017941 */ /* 0x000fea0003800000 */
.L_x_107:
[----:B------:R-:W-:Y:S01]  /*3950*/  @!P3 IMAD R61, R61, R23, R10 ;  /* 0x000000173d3db224 */ /* 0x000fe200078e020a */
[----:B------:R-:W-:Y:S04]  /*3960*/  BSSY B1, `(.L_x_109) ;  /* 0x0000006000017945 */ /* 0x000fe80003800000 */
[----:B------:R0:W-:Y:S01]  /*3970*/  @!P3 STG.E.U8 desc[UR38][R4.64+0x49], R61 ;  /* 0x0000493d0400b986 */ /* 0x0001e2000c101126 */
[----:B------:R-:W-:Y:S05]  /*3980*/  @P5 BRA `(.L_x_110) ;  /* 0x00000000000c5947 */ /* 0x000fea0003800000 */
[----:B------:R-:W1:Y:S02]  /*3990*/  LDG.E.U8 R160, desc[UR38][R8.64+0x48] ;  /* 0x0000482608a07981 */ /* 0x000e64000c1e1100 */
[----:B-1----:R-:W-:-:S05]  /*39a0*/  PRMT R11, R160, 0x8880, RZ ;  /* 0x00008880a00b7816 */ /* 0x002fca00000000ff */
[----:B------:R-:W-:-:S07]  /*39b0*/  IMAD R10, R11, R22, RZ ;  /* 0x000000160b0a7224 */ /* 0x000fce00078e02ff */
.L_x_110:
[----:B------:R-:W-:Y:S05]  /*39c0*/  BSYNC B1 ;  /* 0x0000000000017941 */ /* 0x000fea0003800000 */
.L_x_109:
[----:B-1----:R-:W-:Y:S01]  /*39d0*/  @!P5 IMAD R11, R62, R23, R10 ;  /* 0x000000173e0bd224 */ /* 0x002fe200078e020a */
[----:B------:R-:W-:Y:S04]  /*39e0*/  BSSY B1, `(.L_x_111) ;  /* 0x0000006000017945 */ /* 0x000fe80003800000 */
[----:B------:R1:W-:Y:S01]  /*39f0*/  @!P5 STG.E.U8 desc[UR38][R6.64+0x48], R11 ;  /* 0x0000480b0600d986 */ /* 0x0003e2000c101126 */
[----:B------:R-:W-:Y:S05]  /*3a00*/  @P6 BRA `(.L_x_112) ;  /* 0x00000000000c6947 */ /* 0x000fea0003800000 */
[----:B------:R-:W1:Y:S02]  /*3a10*/  LDG.E.U8 R160, desc[UR38][R8.64+0x49] ;  /* 0x0000492608a07981 */ /* 0x000e64000c1e1100 */
[----:B-1----:R-:W-:-:S05]  /*3a20*/  PRMT R11, R160, 0x8880, RZ ;  /* 0x00008880a00b7816 */ /* 0x002fca00000000ff */
[----:B------:R-:W-:-:S07]  /*3a30*/  IMAD R10, R11, R22, RZ ;  /* 0x000000160b0a7224 */ /* 0x000fce00078e02ff */
.L_x_112:
[----:B------:R-:W-:Y:S05]  /*3a40*/  BSYNC B1 ;  /* 0x0000000000017941 */ /* 0x000fea0003800000 */
.L_x_111:
[----:B------:R-:W-:Y:S01]  /*3a50*/  @!P6 IMAD R63, R63, R23, R10 ;  /* 0x000000173f3fe224 */ /* 0x000fe200078e020a */
[----:B------:R-:W-:Y:S04]  /*3a60*/  BSSY B1, `(.L_x_113) ;  /* 0x0000006000017945 */ /* 0x000fe80003800000 */
[----:B------:R0:W-:Y:S01]  /*3a70*/  @!P6 STG.E.U8 desc[UR38][R6.64+0x49], R63 ;  /* 0x0000493f0600e986 */ /* 0x0001e2000c101126 */
[----:B------:R-:W-:Y:S05]  /*3a80*/  @P2 BRA `(.L_x_114) ;  /* 0x00000000000c2947 */ /* 0x000fea0003800000 */
[----:B------:R-:W1:Y:S02]  /*3a90*/  LDG.E.U8 R160, desc[UR38][R2.64+0x50] ;  /* 0x0000502602a07981 */ /* 0x000e64000c1e1100 */
[----:B-1----:R-:W-:-:S05]  /*3aa0*/  PRMT R11, R160, 0x8880, RZ ;  /* 0x00008880a00b7816 */ /* 0x002fca00000000ff */
[----:B------:R-:W-:-:S07]  /*3ab0*/  IMAD R10, R11, R22, RZ ;  /* 0x000000160b0a7224 */ /* 0x000fce00078e02ff */
.L_x_114:
[----:B------:R-:W-:Y:S05]  /*3ac0*/  BSYNC B1 ;  /* 0x0000000000017941 */ /* 0x000fea0003800000 */
.L_x_113:
        /* <DEDUP_REMOVED lines=12> */
.L_x_116:
[----:B------:R-:W-:Y:S05]  /*3b90*/  BSYNC B1 ;  /* 0x0000000000017941 */ /* 0x000fea0003800000 */
.L_x_115:
[----:B------:R-:W-:Y:S01]  /*3ba0*/  @!P4 IMAD R65, R65, R23, R10 ;  /* 0x000000174141c224 */ /* 0x000fe200078e020a */
[----:B------:R-:W-:Y:S04]  /*3bb0*/  BSSY B1, `(.L_x_117) ;  /* 0x0000006000017945 */ /* 0x000fe80003800000 */
[----:B------:R0:W-:Y:S01]  /*3bc0*/  @!P4 STG.E.U8 desc[UR38][R4.64+0x51], R65 ;  /* 0x000051410400c986 */ /* 0x0001e2000c101126 */
[----:B------:R-:W-:Y:S05]  /*3bd0*/  @P3 BRA `(.L_x_118) ;  /* 0x00000000000c3947 */ /* 0x000fea0003800000 */
[----:B------:R-:W1:Y:S02]  /*3be0*/  LDG.E.U8 R160, desc[UR38][R8.64+0x50] ;  /* 0x0000502608a07981 */ /* 0x000e64000c1e1100 */
[----:B-1----:R-:W-:-:S05]  /*3bf0*/  PRMT R11, R160, 0x8880, RZ ;  /* 0x00008880a00b7816 */ /* 0x002fca00000000ff */
[----:B------:R-:W-:-:S07]  /*3c00*/  IMAD R10, R11, R22, RZ ;  /* 0x000000160b0a7224 */ /* 0x000fce00078e02ff */
.L_x_118:
[----:B------:R-:W-:Y:S05]  /*3c10*/  BSYNC B1 ;  /* 0x0000000000017941 */ /* 0x000fea0003800000 */
.L_x_117:
[----:B-1----:R-:W-:Y:S01]  /*3c20*/  @!P3 IMAD R11, R66, R23, R10 ;  /* 0x00000017420bb224 */ /* 0x002fe200078e020a */
[----:B------:R-:W-:Y:S04]  /*3c30*/  BSSY B1, `(.L_x_119) ;  /* 0x0000006000017945 */ /* 0x000fe80003800000 */
[----:B------:R1:W-:Y:S01]  /*3c40*/  @!P3 STG.E.U8 desc[UR38][R6.64+0x50], R11 ;  /* 0x0000500b0600b986 */ /* 0x0003e2000c101126 */
[----:B------:R-:W-:Y:S05]  /*3c50*/  @P5 BRA `(.L_x_120) ;  /* 0x00000000000c5947 */ /* 0x000fea0003800000 */
[----:B------:R-:W1:Y:S02]  /*3c60*/  LDG.E.U8 R160, desc[UR38][R8.64+0x51] ;  /* 0x0000512608a07981 */ /* 0x000e64000c1e1100 */
[----:B-1----:R-:W-:-:S05]  /*3c70*/  PRMT R11, R160, 0x8880, RZ ;  /* 0x00008880a00b7816 */ /* 0x002fca00000000ff */
[----:B------:R-:W-:-:S07]  /*3c80*/  IMAD R10, R11, R22, RZ ;  /* 0x000000160b0a7224 */ /* 0x000fce00078e02ff */
.L_x_120:
[----:B------:R-:W-:Y:S05]  /*3c90*/  BSYNC B1 ;  /* 0x0000000000017941 */ /* 0x000fea0003800000 */
.L_x_119:
[----:B------:R-:W-:Y:S01]  /*3ca0*/  @!P5 IMAD R67, R67, R23, R10 ;  /* 0x000000174343d224 */ /* 0x000fe200078e020a */
[----:B------:R-:W-:Y:S04]  /*3cb0*/  BSSY B1, `(.L_x_121) ;  /* 0x0000006000017945 */ /* 0x000fe80003800000 */
[----:B------:R0:W-:Y:S01]  /*3cc0*/  @!P5 STG.E.U8 desc[UR38][R6.64+0x51], R67 ;  /* 0x000051430600d986 */ /* 0x0001e2000c101126 */
[----:B------:R-:W-:Y:S05]  /*3cd0*/  @P6 BRA `(.L_x_122) ;  /* 0x00000000000c6947 */ /* 0x000fea0003800000 */
[----:B------:R-:W1:Y:S02]  /*3ce0*/  LDG.E.U8 R160, desc[UR38][R2.64+0x58] ;  /* 0x0000582602a07981 */ /* 0x000e64000c1e1100 */
[----:B-1----:R-:W-:-:S05]  /*3cf0*/  PRMT R11, R160, 0x8880, RZ ;  /* 0x00008880a00b7816 */ /* 0x002fca00000000ff */
[----:B------:R-:W-:-:S07]  /*3d00*/  IMAD R10, R11, R22, RZ ;  /* 0x000000160b0a7224 */ /* 0x000fce00078e02ff */
.L_x_122:
[----:B------:R-:W-:Y:S05]  /*3d10*/  BSYNC B1 ;  /* 0x0000000000017941 */ /* 0x000fea0003800000 */
.L_x_121:
[----:B-1----:R-:W-:Y:S01]  /*3d20*/  @!P6 IMAD R11, R68, R23, R10 ;  /* 0x00000017440be224 */ /* 0x002fe200078e020a */
[----:B------:R-:W-:Y:S04]  /*3d30*/  BSSY B1, `(.L_x_123) ;  /* 0x0000006000017945 */ /* 0x000fe80003800000 */
[----:B------:R1:W-:Y:S01]  /*3d40*/  @!P6 STG.E.U8 desc[UR38][R4.64+0x58], R11 ;  /* 0x0000580b0400e986 */ /* 0x0003e2000c101126 */
[----:B------:R-:W-:Y:S05]  /*3d50*/  @P2 BRA `(.L_x_124) ;  /* 0x00000000000c2947 */ /* 0x000fea0003800000 */
[----:B------:R-:W1:Y:S02]  /*3d60*/  LDG.E.U8 R160, desc[UR38][R2.64+0x59] ;  /* 0x0000592602a07981 */ /* 0x000e64000c1e1100 */
[----:B-1----:R-:W-:-:S05]  /*3d70*/  PRMT R11, R160, 0x8880, RZ ;  /* 0x00008880a00b7816 */ /* 0x002fca00000000ff */
[----:B------:R-:W-:-:S07]  /*3d80*/  IMAD R10, R11, R22, RZ ;  /* 0x000000160b0a7224 */ /* 0x000fce00078e02ff */
.L_x_124:
[----:B------:R-:W-:Y:S05]  /*3d90*/  BSYNC B1 ;  /* 0x0000000000017941 */ /* 0x000fea0003800000 */
.L_x_123:
        /* <DEDUP_REMOVED lines=12> */
.L_x_126:
[----:B------:R-:W-:Y:S05]  /*3e60*/  BSYNC B1 ;  /* 0x0000000000017941 */ /* 0x000fea0003800000 */
.L_x_125:
[----:B-1----:R-:W-:Y:S01]  /*3e70*/  @!P4 IMAD R11, R70, R23, R10 ;  /* 0x00000017460bc224 */ /* 0x002fe200078e020a */
[----:B------:R-:W-:Y:S04]  /*3e80*/  BSSY B1, `(.L_x_127) ;  /* 0x0000006000017945 */ /* 0x000fe80003800000 */
[----:B------:R1:W-:Y:S01]  /*3e90*/  @!P4 STG.E.U8 desc[UR38][R6.64+0x58], R11 ;  /* 0x0000580b0600c986 */ /* 0x0003e2000c101126 */
[----:B------:R-:W-:Y:S05]  /*3ea0*/  @P3 BRA `(.L_x_128) ;  /* 0x00000000000c3947 */ /* 0x000fea0003800000 */
[----:B------:R-:W1:Y:S02]  /*3eb0*/  LDG.E.U8 R160, desc[UR38][R8.64+0x59] ;  /* 0x0000592608a07981 */ /* 0x000e64000c1e1100 */
[----:B-1----:R-:W-:-:S05]  /*3ec0*/  PRMT R11, R160, 0x8880, RZ ;  /* 0x00008880a00b7816 */ /* 0x002fca00000000ff */
[----:B------:R-:W-:-:S07]  /*3ed0*/  IMAD R10, R11, R22, RZ ;  /* 0x000000160b0a7224 */ /* 0x000fce00078e02ff */
.L_x_128:
[----:B------:R-:W-:Y:S05]  /*3ee0*/  BSYNC B1 ;  /* 0x0000000000017941 */ /* 0x000fea0003800000 */
.L_x_127:
[----:B------:R-:W-:Y:S01]  /*3ef0*/  @!P3 IMAD R71, R71, R23, R10 ;  /* 0x000000174747b224 */ /* 0x000fe200078e020a */
[----:B------:R-:W-:Y:S04]  /*3f00*/  BSSY B1, `(.L_x_129) ;  /* 0x0000006000017945 */ /* 0x000fe80003800000 */
[----:B------:R0:W-:Y:S01]  /*3f10*/  @!P3 STG.E.U8 desc[UR38][R6.64+0x59], R71 ;  /* 0x000059470600b986 */ /* 0x0001e2000c101126 */
[----:B------:R-:W-:Y:S05]  /*3f20*/  @P5 BRA `(.L_x_130) ;  /* 0x00000000000c5947 */ /* 0x000fea0003800000 */
[----:B------:R-:W1:Y:S02]  /*3f30*/  LDG.E.U8 R160, desc[UR38][R2.64+0x60] ;  /* 0x0000602602a07981 */ /* 0x000e64000c1e1100 */
[----:B-1----:R-:W-:-:S05]  /*3f40*/  PRMT R11, R160, 0x8880, RZ ;  /* 0x00008880a00b7816 */ /* 0x002fca00000000ff */
[----:B------:R-:W-:-:S07]  /*3f50*/  IMAD R10, R11, R22, RZ ;  /* 0x000000160b0a7224 */ /* 0x000fce00078e02ff */
.L_x_130:
[----:B------:R-:W-:Y:S05]  /*3f60*/  BSYNC B1 ;  /* 0x0000000000017941 */ /* 0x000fea0003800000 */
.L_x_129:
[----:B-1----:R-:W-:Y:S01]  /*3f70*/  @!P5 IMAD R11, R72, R23, R10 ;  /* 0x00000017480bd224 */ /* 0x002fe200078e020a */
[----:B------:R-:W-:Y:S04]  /*3f80*/  BSSY B1, `(.L_x_131) ;  /* 0x0000006000017945 */ /* 0x000fe80003800000 */
[----:B------:R1:W-:Y:S01]  /*3f90*/  @!P5 STG.E.U8 desc[UR38][R4.64+0x60], R11 ;  /* 0x0000600b0400d986 */ /* 0x0003e2000c101126 */
[----:B------:R-:W-:Y:S05]  /*3fa0*/  @P6 BRA `(.L_x_132) ;  /* 0x00000000000c6947 */ /* 0x000fea0003800000 */
[----:B------:R-:W1:Y:S02]  /*3fb0*/  LDG.E.U8 R160, desc[UR38][R2.64+0x61] ;  /* 0x0000612602a07981 */ /* 0x000e64000c1e1100 */
[----:B-1----:R-:W-:-:S05]  /*3fc0*/  PRMT R11, R160, 0x8880, RZ ;  /* 0x00008880a00b7816 */ /* 0x002fca00000000ff */
[----:B------:R-:W-:-:S07]  /*3fd0*/  IMAD R10, R11, R22, RZ ;  /* 0x000000160b0a7224 */ /* 0x000fce00078e02ff */
.L_x_132:
[----:B------:R-:W-:Y:S05]  /*3fe0*/  BSYNC B1 ;  /* 0x0000000000017941 */ /* 0x000fea0003800000 */
.L_x_131:
[----:B------:R-:W-:Y:S01]  /*3ff0*/  @!P6 IMAD R73, R73, R23, R10 ;  /* 0x000000174949e224 */ /* 0x000fe200078e020a */
[----:B------:R-:W-:Y:S04]  /*4000*/  BSSY B1, `(.L_x_133) ;  /* 0x0000006000017945 */ /* 0x000fe80003800000 */
[----:B------:R0:W-:Y:S01]  /*4010*/  @!P6 STG.E.U8 desc[UR38][R4.64+0x61], R73 ;  /* 0x000061490400e986 */ /* 0x0001e2000c101126 */
[----:B------:R-:W-:Y:S05]  /*4020*/  @P2 BRA `(.L_x_134) ;  /* 0x00000000000c2947 */ /* 0x000fea0003800000 */
[----:B------:R-:W1:Y:S02]  /*4030*/  LDG.E.U8 R160, desc[UR38][R8.64+0x60] ;  /* 0x0000602608a07981 */ /* 0x000e64000c1e1100 */
[----:B-1----:R-:W-:-:S05]  /*4040*/  PRMT R11, R160, 0x8880, RZ ;  /* 0x00008880a00b7816 */ /* 0x002fca00000000ff */
[----:B------:R-:W-:-:S07]  /*4050*/  IMAD R10, R11, R22, RZ ;  /* 0x000000160b0a7224 */ /* 0x000fce00078e02ff */
.L_x_134:
[----:B------:R-:W-:Y:S05]  /*4060*/  BSYNC B1 ;  /* 0x0000000000017941 */ /* 0x000fea0003800000 */
.L_x_133:
        /* <DEDUP_REMOVED lines=12> */
.L_x_136:
[----:B------:R-:W-:Y:S05]  /*4130*/  BSYNC B1 ;  /* 0x0000000000017941 */ /* 0x000fea0003800000 */
.L_x_135:
[----:B------:R-:W-:Y:S01]  /*4140*/  @!P4 IMAD R75, R75, R23, R10 ;  /* 0x000000174b4bc224 */ /* 0x000fe200078e020a */
[----:B------:R-:W-:Y:S04]  /*4150*/  BSSY B1, `(.L_x_137) ;  /* 0x0000006000017945 */ /* 0x000fe80003800000 */
[----:B------:R0:W-:Y:S01]  /*4160*/  @!P4 STG.E.U8 desc[UR38][R6.64+0x61], R75 ;  /* 0x0000614b0600c986 */ /* 0x0001e2000c101126 */
[----:B------:R-:W-:Y:S05]  /*4170*/  @P3 BRA `(.L_x_138) ;  /* 0x00000000000c3947 */ /* 0x000fea0003800000 */
[----:B------:R-:W1:Y:S02]  /*4180*/  LDG.E.U8 R160, desc[UR38][R2.64+0x68] ;  /* 0x0000682602a07981 */ /* 0x000e64000c1e1100 */
[----:B-1----:R-:W-:-:S05]  /*4190*/  PRMT R11, R160, 0x8880, RZ ;  /* 0x00008880a00b7816 */ /* 0x002fca00000000ff */
[----:B------:R-:W-:-:S07]  /*41a0*/  IMAD R10, R11, R22, RZ ;  /* 0x000000160b0a7224 */ /* 0x000fce00078e02ff */
.L_x_138:
[----:B------:R-:W-:Y:S05]  /*41b0*/  BSYNC B1 ;  /* 0x0000000000017941 */ /* 0x000fea0003800000 */
.L_x_137:
[----:B-1----:R-:W-:Y:S01]  /*41c0*/  @!P3 IMAD R11, R76, R23, R10 ;  /* 0x000000174c0bb224 */ /* 0x002fe200078e020a */
[----:B------:R-:W-:Y:S04]  /*41d0*/  BSSY B1, `(.L_x_139) ;  /* 0x0000006000017945 */ /* 0x000fe80003800000 */
[----:B------:R1:W-:Y:S01]  /*41e0*/  @!P3 STG.E.U8 desc[UR38][R4.64+0x68], R11 ;  /* 0x0000680b0400b986 */ /* 0x0003e2000c101126 */
[----:B------:R-:W-:Y:S05]  /*41f0*/  @P5 BRA `(.L_x_140) ;  /* 0x00000000000c5947 */ /* 0x000fea0003800000 */
[----:B------:R-:W1:Y:S02]  /*4200*/  LDG.E.U8 R160, desc[UR38][R2.64+0x69] ;  /* 0x0000692602a07981 */ /* 0x000e64000c1e1100 */
[----:B-1----:R-:W-:-:S05]  /*4210*/  PRMT R11, R160, 0x8880, RZ ;  /* 0x00008880a00b7816 */ /* 0x002fca00000000ff */
[----:B------:R-:W-:-:S07]  /*4220*/  IMAD R10, R11, R22, RZ ;  /* 0x000000160b0a7224 */ /* 0x000fce00078e02ff */
.L_x_140:
[----:B------:R-:W-:Y:S05]  /*4230*/  BSYNC B1 ;  /* 0x0000000000017941 */ /* 0x000fea0003800000 */
.L_x_139:
[----:B------:R-:W-:Y:S01]  /*4240*/  @!P5 IMAD R77, R77, R23, R10 ;  /* 0x000000174d4dd224 */ /* 0x000fe200078e020a */
[----:B------:R-:W-:Y:S04]  /*4250*/  BSSY B1, `(.L_x_141) ;  /* 0x0000006000017945 */ /* 0x000fe80003800000 */
[----:B------:R0:W-:Y:S01]  /*4260*/  @!P5 STG.E.U8 desc[UR38][R4.64+0x69], R77 ;  /* 0x0000694d0400d986 */ /* 0x0001e2000c101126 */
[----:B------:R-:W-:Y:S05]  /*4270*/  @P6 BRA `(.L_x_142) ;  /* 0x00000000000c6947 */ /* 0x000fea0003800000 */
[----:B------:R-:W1:Y:S02]  /*4280*/  LDG.E.U8 R160, desc[UR38][R8.64+0x68] ;  /* 0x0000682608a07981 */ /* 0x000e64000c1e1100 */
[----:B-1----:R-:W-:-:S05]  /*4290*/  PRMT R11, R160, 0x8880, RZ ;  /* 0x00008880a00b7816 */ /* 0x002fca00000000ff */
[----:B------:R-:W-:-:S07]  /*42a0*/  IMAD R10, R11, R22, RZ ;  /* 0x000000160b0a7224 */ /* 0x000fce00078e02ff */
.L_x_142:
[----:B------:R-:W-:Y:S05]  /*42b0*/  BSYNC B1 ;  /* 0x0000000000017941 */ /* 0x000fea0003800000 */
.L_x_141:
[----:B-1----:R-:W-:Y:S01]  /*42c0*/  @!P6 IMAD R11, R78, R23, R10 ;  /* 0x000000174e0be224 */ /* 0x002fe200078e020a */
[----:B------:R-:W-:Y:S04]  /*42d0*/  BSSY B1, `(.L_x_143) ;  /* 0x0000006000017945 */ /* 0x000fe80003800000 */
[----:B------:R1:W-:Y:S01]  /*42e0*/  @!P6 STG.E.U8 desc[UR38][R6.64+0x68], R11 ;  /* 0x0000680b0600e986 */ /* 0x0003e2000c101126 */
[----:B------:R-:W-:Y:S05]  /*42f0*/  @P2 BRA `(.L_x_144) ;  /* 0x00000000000c2947 */ /* 0x000fea0003800000 */
[----:B------:R-:W1:Y:S02]  /*4300*/  LDG.E.U8 R160, desc[UR38][R8.64+0x69] ;  /* 0x0000692608a07981 */ /* 0x000e64000c1e1100 */
[----:B-1----:R-:W-:-:S05]  /*4310*/  PRMT R11, R160, 0x8880, RZ ;  /* 0x00008880a00b7816 */ /* 0x002fca00000000ff */
[----:B------:R-:W-:-:S07]  /*4320*/  IMAD R10, R11, R22, RZ ;  /* 0x000000160b0a7224 */ /* 0x000fce00078e02ff */
.L_x_144:
[----:B------:R-:W-:Y:S05]  /*4330*/  BSYNC B1 ;  /* 0x0000000000017941 */ /* 0x000fea0003800000 */
.L_x_143:
        /* <DEDUP_REMOVED lines=12> */
.L_x_146:
[----:B------:R-:W-:Y:S05]  /*4400*/  BSYNC B1 ;  /* 0x0000000000017941 */ /* 0x000fea0003800000 */
.L_x_145:
[----:B-1----:R-:W-:Y:S01]  /*4410*/  @!P4 IMAD R11, R80, R23, R10 ;  /* 0x00000017500bc224 */ /* 0x002fe200078e020a */
[----:B------:R-:W-:Y:S04]  /*4420*/  BSSY B1, `(.L_x_147) ;  /* 0x0000006000017945 */ /* 0x000fe80003800000 */
[----:B------:R1:W-:Y:S01]  /*4430*/  @!P4 STG.E.U8 desc[UR38][R4.64+0x70], R11 ;  /* 0x0000700b0400c986 */ /* 0x0003e2000c101126 */
[----:B------:R-:W-:Y:S05]  /*4440*/  @P3 BRA `(.L_x_148) ;  /* 0x00000000000c3947 */ /* 0x000fea0003800000 */
[----:B------:R-:W1:Y:S02]  /*4450*/  LDG.E.U8 R160, desc[UR38][R2.64+0x71] ;  /* 0x0000712602a07981 */ /* 0x000e64000c1e1100 */
[----:B-1----:R-:W-:-:S05]  /*4460*/  PRMT R11, R160, 0x8880, RZ ;  /* 0x00008880a00b7816 */ /* 0x002fca00000000ff */
[----:B------:R-:W-:-:S07]  /*4470*/  IMAD R10, R11, R22, RZ ;  /* 0x000000160b0a7224 */ /* 0x000fce00078e02ff */
.L_x_148:
[----:B------:R-:W-:Y:S05]  /*4480*/  BSYNC B1 ;  /* 0x0000000000017941 */ /* 0x000fea0003800000 */
.L_x_147:
[----:B------:R-:W-:Y:S01]  /*4490*/  @!P3 IMAD R81, R81, R23, R10 ;  /* 0x000000175151b224 */ /* 0x000fe200078e020a */
[----:B------:R-:W-:Y:S04]  /*44a0*/  BSSY B1, `(.L_x_149) ;  /* 0x0000006000017945 */ /* 0x000fe80003800000 */
[----:B------:R0:W-:Y:S01]  /*44b0*/  @!P3 STG.E.U8 desc[UR38][R4.64+0x71], R81 ;  /* 0x000071510400b986 */ /* 0x0001e2000c101126 */
[----:B------:R-:W-:Y:S05]  /*44c0*/  @P5 BRA `(.L_x_150) ;  /* 0x00000000000c5947 */ /* 0x000fea0003800000 */
[----:B------:R-:W1:Y:S02]  /*44d0*/  LDG.E.U8 R160, desc[UR38][R8.64+0x70] ;  /* 0x0000702608a07981 */ /* 0x000e64000c1e1100 */
[----:B-1----:R-:W-:-:S05]  /*44e0*/  PRMT R11, R160, 0x8880, RZ ;  /* 0x00008880a00b7816 */ /* 0x002fca00000000ff */
[----:B------:R-:W-:-:S07]  /*44f0*/  IMAD R10, R11, R22, RZ ;  /* 0x000000160b0a7224 */ /* 0x000fce00078e02ff */
.L_x_150:
[----:B------:R-:W-:Y:S05]  /*4500*/  BSYNC B1 ;  /* 0x0000000000017941 */ /* 0x000fea0003800000 */
.L_x_149:
[----:B-1----:R-:W-:Y:S01]  /*4510*/  @!P5 IMAD R11, R82, R23, R10 ;  /* 0x00000017520bd224 */ /* 0x002fe200078e020a */
[----:B------:R-:W-:Y:S04]  /*4520*/  BSSY B1, `(.L_x_151) ;  /* 0x0000006000017945 */ /* 0x000fe80003800000 */
[----:B------:R1:W-:Y:S01]  /*4530*/  @!P5 STG.E.U8 desc[UR38][R6.64+0x70], R11 ;  /* 0x0000700b0600d986 */ /* 0x0003e2000c101126 */
[----:B------:R-:W-:Y:S05]  /*4540*/  @P6 BRA `(.L_x_152) ;  /* 0x00000000000c6947 */ /* 0x000fea0003800000 */
[----:B------:R-:W1:Y:S02]  /*4550*/  LDG.E.U8 R160, desc[UR38][R8.64+0x71] ;  /* 0x0000712608a07981 */ /* 0x000e64000c1e1100 */
[----:B-1----:R-:W-:-:S05]  /*4560*/  PRMT R11, R160, 0x8880, RZ ;  /* 0x00008880a00b7816 */ /* 0x002fca00000000ff */
[----:B------:R-:W-:-:S07]  /*4570*/  IMAD R10, R11, R22, RZ ;  /* 0x000000160b0a7224 */ /* 0x000fce00078e02ff */
.L_x_152:
[----:B------:R-:W-:Y:S05]  /*4580*/  BSYNC B1 ;  /* 0x0000000000017941 */ /* 0x000fea0003800000 */
.L_x_151:
[----:B------:R-:W-:Y:S01]  /*4590*/  @!P6 IMAD R83, R83, R23, R10 ;  /* 0x000000175353e224 */ /* 0x000fe200078e020a */
[----:B------:R-:W-:Y:S04]  /*45a0*/  BSSY B1, `(.L_x_153) ;  /* 0x0000006000017945 */ /* 0x000fe80003800000 */
[----:B------:R0:W-:Y:S01]  /*45b0*/  @!P6 STG.E.U8 desc[UR38][R6.64+0x71], R83 ;  /* 0x000071530600e986 */ /* 0x0001e2000c101126 */
[----:B------:R-:W-:Y:S05]  /*45c0*/  @P2 BRA `(.L_x_154) ;  /* 0x00000000000c2947 */ /* 0x000fea0003800000 */
[----:B------:R-:W1:Y:S02]  /*45d0*/  LDG.E.U8 R160, desc[UR38][R2.64+0x78] ;  /* 0x0000782602a07981 */ /* 0x000e64000c1e1100 */
[----:B-1----:R-:W-:-:S05]  /*45e0*/  PRMT R11, R160, 0x8880, RZ ;  /* 0x00008880a00b7816 */ /* 0x002fca00000000ff */
[----:B------:R-:W-:-:S07]  /*45f0*/  IMAD R10, R11, R22, RZ ;  /* 0x000000160b0a7224 */ /* 0x000fce00078e02ff */
.L_x_154:
[----:B------:R-:W-:Y:S05]  /*4600*/  BSYNC B1 ;  /* 0x0000000000017941 */ /* 0x000fea0003800000 */
.L_x_153:
        /* <DEDUP_REMOVED lines=12> */
.L_x_156:
[----:B------:R-:W-:Y:S05]  /*46d0*/  BSYNC B1 ;  /* 0x0000000000017941 */ /* 0x000fea0003800000 */
.L_x_155:
[----:B------:R-:W-:Y:S01]  /*46e0*/  @!P4 IMAD R85, R85, R23, R10 ;  /* 0x000000175555c224 */ /* 0x000fe200078e020a */
[----:B------:R-:W-:Y:S04]  /*46f0*/  BSSY B1, `(.L_x_157) ;  /* 0x0000006000017945 */ /* 0x000fe80003800000 */
[----:B------:R0:W-:Y:S01]  /*4700*/  @!P4 STG.E.U8 desc[UR38][R4.64+0x79], R85 ;  /* 0x000079550400c986 */ /* 0x0001e2000c101126 */
[----:B------:R-:W-:Y:S05]  /*4710*/  @P3 BRA `(.L_x_158) ;  /* 0x00000000000c3947 */ /* 0x000fea0003800000 */
[----:B------:R-:W1:Y:S02]  /*4720*/  LDG.E.U8 R160, desc[UR38][R8.64+0x78] ;  /* 0x0000782608a07981 */ /* 0x000e64000c1e1100 */
[----:B-1----:R-:W-:-:S05]  /*4730*/  PRMT R11, R160, 0x8880, RZ ;  /* 0x00008880a00b7816 */ /* 0x002fca00000000ff */
[----:B------:R-:W-:-:S07]  /*4740*/  IMAD R10, R11, R22, RZ ;  /* 0x000000160b0a7224 */ /* 0x000fce00078e02ff */
.L_x_158:
[----:B------:R-:W-:Y:S05]  /*4750*/  BSYNC B1 ;  /* 0x0000000000017941 */ /* 0x000fea0003800000 */
.L_x_157:
[----:B-1----:R-:W-:Y:S01]  /*4760*/  @!P3 IMAD R11, R86, R23, R10 ;  /* 0x00000017560bb224 */ /* 0x002fe200078e020a */
[----:B------:R-:W-:Y:S04]  /*4770*/  BSSY B1, `(.L_x_159) ;  /* 0x0000006000017945 */ /* 0x000fe80003800000 */
[----:B------:R1:W-:Y:S01]  /*4780*/  @!P3 STG.E.U8 desc[UR38][R6.64+0x78], R11 ;  /* 0x0000780b0600b986 */ /* 0x0003e2000c101126 */
[----:B------:R-:W-:Y:S05]  /*4790*/  @P5 BRA `(.L_x_160) ;  /* 0x00000000000c5947 */ /* 0x000fea0003800000 */
[----:B------:R-:W1:Y:S02]  /*47a0*/  LDG.E.U8 R160, desc[UR38][R8.64+0x79] ;  /* 0x0000792608a07981 */ /* 0x000e64000c1e1100 */
[----:B-1----:R-:W-:-:S05]  /*47b0*/  PRMT R11, R160, 0x8880, RZ ;  /* 0x00008880a00b7816 */ /* 0x002fca00000000ff */
[----:B------:R-:W-:-:S07]  /*47c0*/  IMAD R10, R11, R22, RZ ;  /* 0x000000160b0a7224 */ /* 0x000fce00078e02ff */
.L_x_160:
[----:B------:R-:W-:Y:S05]  /*47d0*/  BSYNC B1 ;  /* 0x0000000000017941 */ /* 0x000fea0003800000 */
.L_x_159:
[----:B------:R-:W-:Y:S01]  /*47e0*/  @!P5 IMAD R87, R87, R23, R10 ;  /* 0x000000175757d224 */ /* 0x000fe200078e020a */
[----:B------:R-:W-:Y:S04]  /*47f0*/  BSSY B1, `(.L_x_161) ;  /* 0x0000006000017945 */ /* 0x000fe80003800000 */
[----:B------:R0:W-:Y:S01]  /*4800*/  @!P5 STG.E.U8 desc[UR38][R6.64+0x79], R87 ;  /* 0x000079570600d986 */ /* 0x0001e2000c101126 */
[----:B------:R-:W-:Y:S05]  /*4810*/  @P6 BRA `(.L_x_162) ;  /* 0x00000000000c6947 */ /* 0x000fea0003800000 */
[----:B------:R-:W1:Y:S02]  /*4820*/  LDG.E.U8 R160, desc[UR38][R2.64+0x80] ;  /* 0x0000802602a07981 */ /* 0x000e64000c1e1100 */
[----:B-1----:R-:W-:-:S05]  /*4830*/  PRMT R11, R160, 0x8880, RZ ;  /* 0x00008880a00b7816 */ /* 0x002fca00000000ff */
[----:B------:R-:W-:-:S07]  /*4840*/  IMAD R10, R11, R22, RZ ;  /* 0x000000160b0a7224 */ /* 0x000fce00078e02ff */
.L_x_162:
[----:B------:R-:W-:Y:S05]  /*4850*/  BSYNC B1 ;  /* 0x0000000000017941 */ /* 0x000fea0003800000 */
.L_x_161:
[----:B-1----:R-:W-:Y:S01]  /*4860*/  @!P6 IMAD R11, R88, R23, R10 ;  /* 0x00000017580be224 */ /* 0x002fe200078e020a */
[----:B------:R-:W-:Y:S04]  /*4870*/  BSSY B1, `(.L_x_163) ;  /* 0x0000006000017945 */ /* 0x000fe80003800000 */
[----:B------:R1:W-:Y:S01]  /*4880*/  @!P6 STG.E.U8 desc[UR38][R4.64+0x80], R11 ;  /* 0x0000800b0400e986 */ /* 0x0003e2000c101126 */
[----:B------:R-:W-:Y:S05]  /*4890*/  @P2 BRA `(.L_x_164) ;  /* 0x00000000000c2947 */ /* 0x000fea0003800000 */
[----:B------:R-:W1:Y:S02]  /*48a0*/  LDG.E.U8 R160, desc[UR38][R2.64+0x81] ;  /* 0x0000812602a07981 */ /* 0x000e64000c1e1100 */
[----:B-1----:R-:W-:-:S05]  /*48b0*/  PRMT R11, R160, 0x8880, RZ ;  /* 0x00008880a00b7816 */ /* 0x002fca00000000ff */
[----:B------:R-:W-:-:S07]  /*48c0*/  IMAD R10, R11, R22, RZ ;  /* 0x000000160b0a7224 */ /* 0x000fce00078e02ff */
.L_x_164:
[----:B------:R-:W-:Y:S05]  /*48d0*/  BSYNC B1 ;  /* 0x0000000000017941 */ /* 0x000fea0003800000 */
.L_x_163:
        /* <DEDUP_REMOVED lines=12> */
.L_x_166:
[----:B------:R-:W-:Y:S05]  /*49a0*/  BSYNC B1 ;  /* 0x0000000000017941 */ /* 0x000fea0003800000 */
.L_x_165:
[----:B-1----:R-:W-:Y:S01]  /*49b0*/  @!P4 IMAD R11, R90, R23, R10 ;  /* 0x000000175a0bc224 */ /* 0x002fe200078e020a */
[----:B------:R-:W-:Y:S04]  /*49c0*/  BSSY B1, `(.L_x_167) ;  /* 0x0000006000017945 */ /* 0x000fe80003800000 */
[----:B------:R1:W-:Y:S01]  /*49d0*/  @!P4 STG.E.U8 desc[UR38][R6.64+0x80], R11 ;  /* 0x0000800b0600c986 */ /* 0x0003e2000c101126 */
[----:B------:R-:W-:Y:S05]  /*49e0*/  @P3 BRA `(.L_x_168) ;  /* 0x00000000000c3947 */ /* 0x000fea0003800000 */
[----:B------:R-:W1:Y:S02]  /*49f0*/  LDG.E.U8 R160, desc[UR38][R8.64+0x81] ;  /* 0x0000812608a07981 */ /* 0x000e64000c1e1100 */
[----:B-1----:R-:W-:-:S05]  /*4a00*/  PRMT R11, R160, 0x8880, RZ ;  /* 0x00008880a00b7816 */ /* 0x002fca00000000ff */
[----:B------:R-:W-:-:S07]  /*4a10*/  IMAD R10, R11, R22, RZ ;  /* 0x000000160b0a7224 */ /* 0x000fce00078e02ff */
.L_x_168:
[----:B------:R-:W-:Y:S05]  /*4a20*/  BSYNC B1 ;  /* 0x0000000000017941 */ /* 0x000fea0003800000 */
.L_x_167:
[----:B------:R-:W-:Y:S01]  /*4a30*/  @!P3 IMAD R91, R91, R23, R10 ;  /* 0x000000175b5bb224 */ /* 0x000fe200078e020a */
[----:B------:R-:W-:Y:S04]  /*4a40*/  BSSY B1, `(.L_x_169) ;  /* 0x0000006000017945 */ /* 0x000fe80003800000 */
[----:B------:R0:W-:Y:S01]  /*4a50*/  @!P3 STG.E.U8 desc[UR38][R6.64+0x81], R91 ;  /* 0x0000815b0600b986 */ /* 0x0001e2000c101126 */
[----:B------:R-:W-:Y:S05]  /*4a60*/  @P5 BRA `(.L_x_170) ;  /* 0x00000000000c5947 */ /* 0x000fea0003800000 */
[----:B------:R-:W1:Y:S02]  /*4a70*/  LDG.E.U8 R160, desc[UR38][R2.64+0x88] ;  /* 0x0000882602a07981 */ /* 0x000e64000c1e1100 */
[----:B-1----:R-:W-:-:S05]  /*4a80*/  PRMT R11, R160, 0x8880, RZ ;  /* 0x00008880a00b7816 */ /* 0x002fca00000000ff */
[----:B------:R-:W-:-:S07]  /*4a90*/  IMAD R10, R11, R22, RZ ;  /* 0x000000160b0a7224 */ /* 0x000fce00078e02ff */
.L_x_170:
[----:B------:R-:W-:Y:S05]  /*4aa0*/  BSYNC B1 ;  /* 0x0000000000017941 */ /* 0x000fea0003800000 */
.L_x_169:
[----:B-1----:R-:W-:Y:S01]  /*4ab0*/  @!P5 IMAD R11, R92, R23, R10 ;  /* 0x000000175c0bd224 */ /* 0x002fe200078e020a */
[----:B------:R-:W-:Y:S04]  /*4ac0*/  BSSY B1, `(.L_x_171) ;  /* 0x0000006000017945 */ /* 0x000fe80003800000 */
[----:B------:R1:W-:Y:S01]  /*4ad0*/  @!P5 STG.E.U8 desc[UR38][R4.64+0x88], R11 ;  /* 0x0000880b0400d986 */ /* 0x0003e2000c101126 */
[----:B------:R-:W-:Y:S05]  /*4ae0*/  @P6 BRA `(.L_x_172) ;  /* 0x00000000000c6947 */ /* 0x000fea0003800000 */
[----:B------:R-:W1:Y:S02]  /*4af0*/  LDG.E.U8 R160, desc[UR38][R2.64+0x89] ;  /* 0x0000892602a07981 */ /* 0x000e64000c1e1100 */
[----:B-1----:R-:W-:-:S05]  /*4b00*/  PRMT R11, R160, 0x8880, RZ ;  /* 0x00008880a00b7816 */ /* 0x002fca00000000ff */
[----:B------:R-:W-:-:S07]  /*4b10*/  IMAD R10, R11, R22, RZ ;  /* 0x000000160b0a7224 */ /* 0x000fce00078e02ff */
.L_x_172:
[----:B------:R-:W-:Y:S05]  /*4b20*/  BSYNC B1 ;  /* 0x0000000000017941 */ /* 0x000fea0003800000 */
.L_x_171:
[----:B------:R-:W-:Y:S01]  /*4b30*/  @!P6 IMAD R93, R93, R23, R10 ;  /* 0x000000175d5de224 */ /* 0x000fe200078e020a */
[----:B------:R-:W-:Y:S04]  /*4b40*/  BSSY B1, `(.L_x_173) ;  /* 0x0000006000017945 */ /* 0x000fe80003800000 */
[----:B------:R0:W-:Y:S01]  /*4b50*/  @!P6 STG.E.U8 desc[UR38][R4.64+0x89], R93 ;  /* 0x0000895d0400e986 */ /* 0x0001e2000c101126 */
[----:B------:R-:W-:Y:S05]  /*4b60*/  @P2 BRA `(.L_x_174) ;  /* 0x00000000000c2947 */ /* 0x000fea0003800000 */
[----:B------:R-:W1:Y:S02]  /*4b70*/  LDG.E.U8 R160, desc[UR38][R8.64+0x88] ;  /* 0x0000882608a07981 */ /* 0x000e64000c1e1100 */
[----:B-1----:R-:W-:-:S05]  /*4b80*/  PRMT R11, R160, 0x8880, RZ ;  /* 0x00008880a00b7816 */ /* 0x002fca00000000ff */
[----:B------:R-:W-:-:S07]  /*4b90*/  IMAD R10, R11, R22, RZ ;  /* 0x000000160b0a7224 */ /* 0x000fce00078e02ff */
.L_x_174:
[----:B------:R-:W-:Y:S05]  /*4ba0*/  BSYNC B1 ;  /* 0x0000000000017941 */ /* 0x000fea0003800000 */
.L_x_173:
        /* <DEDUP_REMOVED lines=12> */
.L_x_176:
[----:B------:R-:W-:Y:S05]  /*4c70*/  BSYNC B1 ;  /* 0x0000000000017941 */ /* 0x000fea0003800000 */
.L_x_175:
[----:B------:R-:W-:Y:S01]  /*4c80*/  @!P4 IMAD R95, R95, R23, R10 ;  /* 0x000000175f5fc224 */ /* 0x000fe200078e020a */
[----:B------:R-:W-:Y:S04]  /*4c90*/  BSSY B1, `(.L_x_177) ;  /* 0x0000006000017945 */ /* 0x000fe80003800000 */
[----:B------:R0:W-:Y:S01]  /*4ca0*/  @!P4 STG.E.U8 desc[UR38][R6.64+0x89], R95 ;  /* 0x0000895f0600c986 */ /* 0x0001e2000c101126 */
[----:B------:R-:W-:Y:S05]  /*4cb0*/  @P3 BRA `(.L_x_178) ;  /* 0x00000000000c3947 */ /* 0x000fea0003800000 */
[----:B------:R-:W1:Y:S02]  /*4cc0*/  LDG.E.U8 R160, desc[UR38][R2.64+0x90] ;  /* 0x0000902602a07981 */ /* 0x000e64000c1e1100 */
[----:B-1----:R-:W-:-:S05]  /*4cd0*/  PRMT R11, R160, 0x8880, RZ ;  /* 0x00008880a00b7816 */ /* 0x002fca00000000ff */
[----:B------:R-:W-:-:S07]  /*4ce0*/  IMAD R10, R11, R22, RZ ;  /* 0x000000160b0a7224 */ /* 0x000fce00078e02ff */
.L_x_178:
[----:B------:R-:W-:Y:S05]  /*4cf0*/  BSYNC B1 ;  /* 0x0000000000017941 */ /* 0x000fea0003800000 */
.L_x_177:
[----:B-1----:R-:W-:Y:S01]  /*4d00*/  @!P3 IMAD R11, R96, R23, R10 ;  /* 0x00000017600bb224 */ /* 0x002fe200078e020a */
[----:B------:R-:W-:Y:S04]  /*4d10*/  BSSY B1, `(.L_x_179) ;  /* 0x0000006000017945 */ /* 0x000fe80003800000 */
[----:B------:R1:W-:Y:S01]  /*4d20*/  @!P3 STG.E.U8 desc[UR38][R4.64+0x90], R11 ;  /* 0x0000900b0400b986 */ /* 0x0003e2000c101126 */
[----:B------:R-:W-:Y:S05]  /*4d30*/  @P5 BRA `(.L_x_180) ;  /* 0x00000000000c5947 */ /* 0x000fea0003800000 */
[----:B------:R-:W1:Y:S02]  /*4d40*/  LDG.E.U8 R160, desc[UR38][R2.64+0x91] ;  /* 0x0000912602a07981 */ /* 0x000e64000c1e1100 */
[----:B-1----:R-:W-:-:S05]  /*4d50*/  PRMT R11, R160, 0x8880, RZ ;  /* 0x00008880a00b7816 */ /* 0x002fca00000000ff */
[----:B------:R-:W-:-:S07]  /*4d60*/  IMAD R10, R11, R22, RZ ;  /* 0x000000160b0a7224 */ /* 0x000fce00078e02ff */
.L_x_180:
[----:B------:R-:W-:Y:S05]  /*4d70*/  BSYNC B1 ;  /* 0x0000000000017941 */ /* 0x000fea0003800000 */
.L_x_179:
[----:B------:R-:W-:Y:S01]  /*4d80*/  @!P5 IMAD R97, R97, R23, R10 ;  /* 0x000000176161d224 */ /* 0x000fe200078e020a */
[----:B------:R-:W-:Y:S04]  /*4d90*/  BSSY B1, `(.L_x_181) ;  /* 0x0000006000017945 */ /* 0x000fe80003800000 */
[----:B------:R0:W-:Y:S01]  /*4da0*/  @!P5 STG.E.U8 desc[UR38][R4.64+0x91], R97 ;  /* 0x000091610400d986 */ /* 0x0001e2000c101126 */
[----:B------:R-:W-:Y:S05]  /*4db0*/  @P6 BRA `(.L_x_182) ;  /* 0x00000000000c6947 */ /* 0x000fea0003800000 */
[----:B------:R-:W1:Y:S02]  /*4dc0*/  LDG.E.U8 R160, desc[UR38][R8.64+0x90] ;  /* 0x0000902608a07981 */ /* 0x000e64000c1e1100 */
[----:B-1----:R-:W-:-:S05]  /*4dd0*/  PRMT R11, R160, 0x8880, RZ ;  /* 0x00008880a00b7816 */ /* 0x002fca00000000ff */
[----:B------:R-:W-:-:S07]  /*4de0*/  IMAD R10, R11, R22, RZ ;  /* 0x000000160b0a7224 */ /* 0x000fce00078e02ff */
.L_x_182:
[----:B------:R-:W-:Y:S05]  /*4df0*/  BSYNC B1 ;  /* 0x0000000000017941 */ /* 0x000fea0003800000 */
.L_x_181:
[----:B-1----:R-:W-:Y:S01]  /*4e00*/  @!P6 IMAD R11, R98, R23, R10 ;  /* 0x00000017620be224 */ /* 0x002fe200078e020a */
[----:B------:R-:W-:Y:S04]  /*4e10*/  BSSY B1, `(.L_x_183) ;  /* 0x0000006000017945 */ /* 0x000fe80003800000 */
[----:B------:R1:W-:Y:S01]  /*4e20*/  @!P6 STG.E.U8 desc[UR38][R6.64+0x90], R11 ;  /* 0x0000900b0600e986 */ /* 0x0003e2000c101126 */
[----:B------:R-:W-:Y:S05]  /*4e30*/  @P2 BRA `(.L_x_184) ;  /* 0x00000000000c2947 */ /* 0x000fea0003800000 */
[----:B------:R-:W1:Y:S02]  /*4e40*/  LDG.E.U8 R160, desc[UR38][R8.64+0x91] ;  /* 0x0000912608a07981 */ /* 0x000e64000c1e1100 */
[----:B-1----:R-:W-:-:S05]  /*4e50*/  PRMT R11, R160, 0x8880, RZ ;  /* 0x00008880a00b7816 */ /* 0x002fca00000000ff */
[----:B------:R-:W-:-:S07]  /*4e60*/  IMAD R10, R11, R22, RZ ;  /* 0x000000160b0a7224 */ /* 0x000fce00078e02ff */
.L_x_184:
[----:B------:R-:W-:Y:S05]  /*4e70*/  BSYNC B1 ;  /* 0x0000000000017941 */ /* 0x000fea0003800000 */
.L_x_183:
        /* <DEDUP_REMOVED lines=12> */
.L_x_186:
[----:B------:R-:W-:Y:S05]  /*4f40*/  BSYNC B1 ;  /* 0x0000000000017941 */ /* 0x000fea0003800000 */
.L_x_185:
[----:B-1----:R-:W-:Y:S01]  /*4f50*/  @!P4 IMAD R11, R100, R23, R10 ;  /* 0x00000017640bc224 */ /* 0x002fe200078e020a */
[----:B------:R-:W-:Y:S04]  /*4f60*/  BSSY B1, `(.L_x_187) ;  /* 0x0000006000017945 */ /* 0x000fe80003800000 */
[----:B------:R1:W-:Y:S01]  /*4f70*/  @!P4 STG.E.U8 desc[UR38][R4.64+0x98], R11 ;  /* 0x0000980b0400c986 */ /* 0x0003e2000c101126 */
[----:B------:R-:W-:Y:S05]  /*4f80*/  @P3 BRA `(.L_x_188) ;  /* 0x00000000000c3947 */ /* 0x000fea0003800000 */
[----:B------:R-:W1:Y:S02]  /*4f90*/  LDG.E.U8 R160, desc[UR38][R2.64+0x99] ;  /* 0x0000992602a07981 */ /* 0x000e64000c1e1100 */
[----:B-1----:R-:W-:-:S05]  /*4fa0*/  PRMT R11, R160, 0x8880, RZ ;  /* 0x00008880a00b7816 */ /* 0x002fca00000000ff */
[----:B------:R-:W-:-:S07]  /*4fb0*/  IMAD R10, R11, R22, RZ ;  /* 0x000000160b0a7224 */ /* 0x000fce00078e02ff */
.L_x_188:
[----:B------:R-:W-:Y:S05]  /*4fc0*/  BSYNC B1 ;  /* 0x0000000000017941 */ /* 0x000fea0003800000 */
.L_x_187:
[----:B------:R-:W-:Y:S01]  /*4fd0*/  @!P3 IMAD R101, R101, R23, R10 ;  /* 0x000000176565b224 */ /* 0x000fe200078e020a */
[----:B------:R-:W-:Y:S04]  /*4fe0*/  BSSY B1, `(.L_x_189) ;  /* 0x0000006000017945 */ /* 0x000fe80003800000 */
[----:B------:R0:W-:Y:S01]  /*4ff0*/  @!P3 STG.E.U8 desc[UR38][R4.64+0x99], R101 ;  /* 0x000099650400b986 */ /* 0x0001e2000c101126 */
[----:B------:R-:W-:Y:S05]  /*5000*/  @P5 BRA `(.L_x_190) ;  /* 0x00000000000c5947 */ /* 0x000fea0003800000 */
[----:B------:R-:W1:Y:S02]  /*5010*/  LDG.E.U8 R160, desc[UR38][R8.64+0x98] ;  /* 0x0000982608a07981 */ /* 0x000e64000c1e1100 */
[----:B-1----:R-:W-:-:S05]  /*5020*/  PRMT R11, R160, 0x8880, RZ ;  /* 0x00008880a00b7816 */ /* 0x002fca00000000ff */
[----:B------:R-:W-:-:S07]  /*5030*/  IMAD R10, R11, R22, RZ ;  /* 0x000000160b0a7224 */ /* 0x000fce00078e02ff */
.L_x_190:
[----:B------:R-:W-:Y:S05]  /*5040*/  BSYNC B1 ;  /* 0x0000000000017941 */ /* 0x000fea0003800000 */
.L_x_189:
[----:B-1----:R-:W-:Y:S01]  /*5050*/  @!P5 IMAD R11, R102, R23, R10 ;  /* 0x00000017660bd224 */ /* 0x002fe200078e020a */
[----:B------:R-:W-:Y:S04]  /*5060*/  BSSY B1, `(.L_x_191) ;  /* 0x0000006000017945 */ /* 0x000fe80003800000 */
[----:B------:R1:W-:Y:S01]  /*5070*/  @!P5 STG.E.U8 desc[UR38][R6.64+0x98], R11 ;  /* 0x0000980b0600d986 */ /* 0x0003e2000c101126 */
[----:B------:R-:W-:Y:S05]  /*5080*/  @P6 BRA `(.L_x_192) ;  /* 0x00000000000c6947 */ /* 0x000fea0003800000 */
[----:B------:R-:W1:Y:S02]  /*5090*/  LDG.E.U8 R160, desc[UR38][R8.64+0x99] ;  /* 0x0000992608a07981 */ /* 0x000e64000c1e1100 */
[----:B-1----:R-:W-:-:S05]  /*50a0*/  PRMT R11, R160, 0x8880, RZ ;  /* 0x00008880a00b7816 */ /* 0x002fca00000000ff */
[----:B------:R-:W-:-:S07]  /*50b0*/  IMAD R10, R11, R22, RZ ;  /* 0x000000160b0a7224 */ /* 0x000fce00078e02ff */
.L_x_192:
[----:B------:R-:W-:Y:S05]  /*50c0*/  BSYNC B1 ;  /* 0x0000000000017941 */ /* 0x000fea0003800000 */
.L_x_191:
[----:B------:R-:W-:Y:S01]  /*50d0*/  @!P6 IMAD R103, R103, R23, R10 ;  /* 0x000000176767e224 */ /* 0x000fe200078e020a */
[----:B------:R-:W-:Y:S04]  /*50e0*/  BSSY B1, `(.L_x_193) ;  /* 0x0000006000017945 */ /* 0x000fe80003800000 */
[----:B------:R0:W-:Y:S01]  /*50f0*/  @!P6 STG.E.U8 desc[UR38][R6.64+0x99], R103 ;  /* 0x000099670600e986 */ /* 0x0001e2000c101126 */
[----:B------:R-:W-:Y:S05]  /*5100*/  @P2 BRA `(.L_x_194) ;  /* 0x00000000000c2947 */ /* 0x000fea0003800000 */
[----:B------:R-:W1:Y:S02]  /*5110*/  LDG.E.U8 R160, desc[UR38][R2.64+0xa0] ;  /* 0x0000a02602a07981 */ /* 0x000e64000c1e1100 */
[----:B-1----:R-:W-:-:S05]  /*5120*/  PRMT R11, R160, 0x8880, RZ ;  /* 0x00008880a00b7816 */ /* 0x002fca00000000ff */
[----:B------:R-:W-:-:S07]  /*5130*/  IMAD R10, R11, R22, RZ ;  /* 0x000000160b0a7224 */ /* 0x000fce00078e02ff */
.L_x_194:
[----:B------:R-:W-:Y:S05]  /*5140*/  BSYNC B1 ;  /* 0x0000000000017941 */ /* 0x000fea0003800000 */
.L_x_193:
        /* <DEDUP_REMOVED lines=12> */
.L_x_196:
[----:B------:R-:W-:Y:S05]  /*5210*/  BSYNC B1 ;  /* 0x0000000000017941 */ /* 0x000fea0003800000 */
.L_x_195:
[----:B------:R-:W-:Y:S01]  /*5220*/  @!P4 IMAD R105, R105, R23, R10 ;  /* 0x000000176969c224 */ /* 0x000fe200078e020a */
[----:B------:R-:W-:Y:S04]  /*5230*/  BSSY B1, `(.L_x_197) ;  /* 0x0000006000017945 */ /* 0x000fe80003800000 */
[----:B------:R0:W-:Y:S01]  /*5240*/  @!P4 STG.E.U8 desc[UR38][R4.64+0xa1], R105 ;  /* 0x0000a1690400c986 */ /* 0x0001e2000c101126 */
[----:B------:R-:W-:Y:S05]  /*5250*/  @P3 BRA `(.L_x_198) ;  /* 0x00000000000c3947 */ /* 0x000fea0003800000 */
[----:B------:R-:W1:Y:S02]  /*5260*/  LDG.E.U8 R160, desc[UR38][R8.64+0xa0] ;  /* 0x0000a02608a07981 */ /* 0x000e64000c1e1100 */
[----:B-1----:R-:W-:-:S05]  /*5270*/  PRMT R11, R160, 0x8880, RZ ;  /* 0x00008880a00b7816 */ /* 0x002fca00000000ff */
[----:B------:R-:W-:-:S07]  /*5280*/  IMAD R10, R11, R22, RZ ;  /* 0x000000160b0a7224 */ /* 0x000fce00078e02ff */
.L_x_198:
[----:B------:R-:W-:Y:S05]  /*5290*/  BSYNC B1 ;  /* 0x0000000000017941 */ /* 0x000fea0003800000 */
.L_x_197:
[----:B-1----:R-:W-:Y:S01]  /*52a0*/  @!P3 IMAD R11, R106, R23, R10 ;  /* 0x000000176a0bb224 */ /* 0x002fe200078e020a */
[----:B------:R-:W-:Y:S04]  /*52b0*/  BSSY B1, `(.L_x_199) ;  /* 0x0000006000017945 */ /* 0x000fe80003800000 */
[----:B------:R1:W-:Y:S01]  /*52c0*/  @!P3 STG.E.U8 desc[UR38][R6.64+0xa0], R11 ;  /* 0x0000a00b0600b986 */ /* 0x0003e2000c101126 */
[----:B------:R-:W-:Y:S05]  /*52d0*/  @P5 BRA `(.L_x_200) ;  /* 0x00000000000c5947 */ /* 0x000fea0003800000 */
[----:B------:R-:W1:Y:S02]  /*52e0*/  LDG.E.U8 R160, desc[UR38][R8.64+0xa1] ;  /* 0x0000a12608a07981 */ /* 0x000e64000c1e1100 */
[----:B-1----:R-:W-:-:S05]  /*52f0*/  PRMT R11, R160, 0x8880, RZ ;  /* 0x00008880a00b7816 */ /* 0x002fca00000000ff */
[----:B------:R-:W-:-:S07]  /*5300*/  IMAD R10, R11, R22, RZ ;  /* 0x000000160b0a7224 */ /* 0x000fce00078e02ff */
.L_x_200:
[----:B------:R-:W-:Y:S05]  /*5310*/  BSYNC B1 ;  /* 0x0000000000017941 */ /* 0x000fea0003800000 */
.L_x_199:
[----:B------:R-:W-:Y:S01]  /*5320*/  @!P5 IMAD R107, R107, R23, R10 ;  /* 0x000000176b6bd224 */ /* 0x000fe200078e020a */
[----:B------:R-:W-:Y:S04]  /*5330*/  BSSY B1, `(.L_x_201) ;  /* 0x0000006000017945 */ /* 0x000fe80003800000 */
[----:B------:R0:W-:Y:S01]  /*5340*/  @!P5 STG.E.U8 desc[UR38][R6.64+0xa1], R107 ;  /* 0x0000a16b0600d986 */ /* 0x0001e2000c101126 */
[----:B------:R-:W-:Y:S05]  /*5350*/  @P6 BRA `(.L_x_202) ;  /* 0x00000000000c6947 */ /* 0x000fea0003800000 */
[----:B------:R-:W1:Y:S02]  /*5360*/  LDG.E.U8 R160, desc[UR38][R2.64+0xa8] ;  /* 0x0000a82602a07981 */ /* 0x000e64000c1e1100 */
[----:B-1----:R-:W-:-:S05]  /*5370*/  PRMT R11, R160, 0x8880, RZ ;  /* 0x00008880a00b7816 */ /* 0x002fca00000000ff */
[----:B------:R-:W-:-:S07]  /*5380*/  IMAD R10, R11, R22, RZ ;  /* 0x000000160b0a7224 */ /* 0x000fce00078e02ff */
.L_x_202:
[----:B------:R-:W-:Y:S05]  /*5390*/  BSYNC B1 ;  /* 0x0000000000017941 */ /* 0x000fea0003800000 */
.L_x_201:
[----:B-1----:R-:W-:Y:S01]  /*53a0*/  @!P6 IMAD R11, R108, R23, R10 ;  /* 0x000000176c0be224 */ /* 0x002fe200078e020a */
[----:B------:R-:W-:Y:S04]  /*53b0*/  BSSY B1, `(.L_x_203) ;  /* 0x0000006000017945 */ /* 0x000fe80003800000 */
[----:B------:R1:W-:Y:S01]  /*53c0*/  @!P6 STG.E.U8 desc[UR38][R4.64+0xa8], R11 ;  /* 0x0000a80b0400e986 */ /* 0x0003e2000c101126 */
[----:B------:R-:W-:Y:S05]  /*53d0*/  @P2 BRA `(.L_x_204) ;  /* 0x00000000000c2947 */ /* 0x000fea0003800000 */
[----:B------:R-:W1:Y:S02]  /*53e0*/  LDG.E.U8 R160, desc[UR38][R2.64+0xa9] ;  /* 0x0000a92602a07981 */ /* 0x000e64000c1e1100 */
[----:B-1----:R-:W-:-:S05]  /*53f0*/  PRMT R11, R160, 0x8880, RZ ;  /* 0x00008880a00b7816 */ /* 0x002fca00000000ff */
[----:B------:R-:W-:-:S07]  /*5400*/  IMAD R10, R11, R22, RZ ;  /* 0x000000160b0a7224 */ /* 0x000fce00078e02ff */
.L_x_204:
[----:B------:R-:W-:Y:S05]  /*5410*/  BSYNC B1 ;  /* 0x0000000000017941 */ /* 0x000fea0003800000 */
.L_x_203:
        /* <DEDUP_REMOVED lines=12> */
.L_x_206:
[----:B------:R-:W-:Y:S05]  /*54e0*/  BSYNC B1 ;  /* 0x0000000000017941 */ /* 0x000fea0003800000 */
.L_x_205:
[----:B-1----:R-:W-:Y:S01]  /*54f0*/  @!P4 IMAD R11, R110, R23, R10 ;  /* 0x000000176e0bc224 */ /* 0x002fe200078e020a */
[----:B------:R-:W-:Y:S04]  /*5500*/  BSSY B1, `(.L_x_207) ;  /* 0x0000006000017945 */ /* 0x000fe80003800000 */
[----:B------:R1:W-:Y:S01]  /*5510*/  @!P4 STG.E.U8 desc[UR38][R6.64+0xa8], R11 ;  /* 0x0000a80b0600c986 */ /* 0x0003e2000c101126 */
[----:B------:R-:W-:Y:S05]  /*5520*/  @P3 BRA `(.L_x_208) ;  /* 0x00000000000c3947 */ /* 0x000fea0003800000 */
[----:B------:R-:W1:Y:S02]  /*5530*/  LDG.E.U8 R160, desc[UR38][R8.64+0xa9] ;  /* 0x0000a92608a07981 */ /* 0x000e64000c1e1100 */
[----:B-1----:R-:W-:-:S05]  /*5540*/  PRMT R11, R160, 0x8880, RZ ;  /* 0x00008880a00b7816 */ /* 0x002fca00000000ff */
[----:B------:R-:W-:-:S07]  /*5550*/  IMAD R10, R11, R22, RZ ;  /* 0x000000160b0a7224 */ /* 0x000fce00078e02ff */
.L_x_208:
[----:B------:R-:W-:Y:S05]  /*5560*/  BSYNC B1 ;  /* 0x0000000000017941 */ /* 0x000fea0003800000 */
.L_x_207:
[----:B------:R-:W-:Y:S01]  /*5570*/  @!P3 IMAD R111, R111, R23, R10 ;  /* 0x000000176f6fb224 */ /* 0x000fe200078e020a */
[----:B------:R-:W-:Y:S04]  /*5580*/  BSSY B1, `(.L_x_209) ;  /* 0x0000006000017945 */ /* 0x000fe80003800000 */
[----:B------:R0:W-:Y:S01]  /*5590*/  @!P3 STG.E.U8 desc[UR38][R6.64+0xa9], R111 ;  /* 0x0000a96f0600b986 */ /* 0x0001e2000c101126 */
[----:B------:R-:W-:Y:S05]  /*55a0*/  @P5 BRA `(.L_x_210) ;  /* 0x00000000000c5947 */ /* 0x000fea0003800000 */
[----:B------:R-:W1:Y:S02]  /*55b0*/  LDG.E.U8 R160, desc[UR38][R2.64+0xb0] ;  /* 0x0000b02602a07981 */ /* 0x000e64000c1e1100 */
[----:B-1----:R-:W-:-:S05]  /*55c0*/  PRMT R11, R160, 0x8880, RZ ;  /* 0x00008880a00b7816 */ /* 0x002fca00000000ff */
[----:B------:R-:W-:-:S07]  /*55d0*/  IMAD R10, R11, R22, RZ ;  /* 0x000000160b0a7224 */ /* 0x000fce00078e02ff */
.L_x_210:
[----:B------:R-:W-:Y:S05]  /*55e0*/  BSYNC B1 ;  /* 0x0000000000017941 */ /* 0x000fea0003800000 */
.L_x_209:
[----:B-1----:R-:W-:Y:S01]  /*55f0*/  @!P5 IMAD R11, R112, R23, R10 ;  /* 0x00000017700bd224 */ /* 0x002fe200078e020a */
[----:B------:R-:W-:Y:S04]  /*5600*/  BSSY B1, `(.L_x_211) ;  /* 0x0000006000017945 */ /* 0x000fe80003800000 */
[----:B------:R1:W-:Y:S01]  /*5610*/  @!P5 STG.E.U8 desc[UR38][R4.64+0xb0], R11 ;  /* 0x0000b00b0400d986 */ /* 0x0003e2000c101126 */
[----:B------:R-:W-:Y:S05]  /*5620*/  @P6 BRA `(.L_x_212) ;  /* 0x00000000000c6947 */ /* 0x000fea0003800000 */
[----:B------:R-:W1:Y:S02]  /*5630*/  LDG.E.U8 R160, desc[UR38][R2.64+0xb1] ;  /* 0x0000b12602a07981 */ /* 0x000e64000c1e1100 */
[----:B-1----:R-:W-:-:S05]  /*5640*/  PRMT R11, R160, 0x8880, RZ ;  /* 0x00008880a00b7816 */ /* 0x002fca00000000ff */
[----:B------:R-:W-:-:S07]  /*5650*/  IMAD R10, R11, R22, RZ ;  /* 0x000000160b0a7224 */ /* 0x000fce00078e02ff */
.L_x_212:
[----:B------:R-:W-:Y:S05]  /*5660*/  BSYNC B1 ;  /* 0x0000000000017941 */ /* 0x000fea0003800000 */
.L_x_211:
[----:B------:R-:W-:Y:S01]  /*5670*/  @!P6 IMAD R113, R113, R23, R10 ;  /* 0x000000177171e224 */ /* 0x000fe200078e020a */
[----:B------:R-:W-:Y:S04]  /*5680*/  BSSY B1, `(.L_x_213) ;  /* 0x0000006000017945 */ /* 0x000fe80003800000 */
[----:B------:R0:W-:Y:S01]  /*5690*/  @!P6 STG.E.U8 desc[UR38][R4.64+0xb1], R113 ;  /* 0x0000b1710400e986 */ /* 0x0001e2000c101126 */
[----:B------:R-:W-:Y:S05]  /*56a0*/  @P2 BRA `(.L_x_214) ;  /* 0x00000000000c2947 */ /* 0x000fea0003800000 */
[----:B------:R-:W1:Y:S02]  /*56b0*/  LDG.E.U8 R160, desc[UR38][R8.64+0xb0] ;  /* 0x0000b02608a07981 */ /* 0x000e64000c1e1100 */
[----:B-1----:R-:W-:-:S05]  /*56c0*/  PRMT R11, R160, 0x8880, RZ ;  /* 0x00008880a00b7816 */ /* 0x002fca00000000ff */
[----:B------:R-:W-:-:S07]  /*56d0*/  IMAD R10, R11, R22, RZ ;  /* 0x000000160b0a7224 */ /* 0x000fce00078e02ff */
.L_x_214:
[----:B------:R-:W-:Y:S05]  /*56e0*/  BSYNC B1 ;  /* 0x0000000000017941 */ /* 0x000fea0003800000 */
.L_x_213:
        /* <DEDUP_REMOVED lines=12> */
.L_x_216:
[----:B------:R-:W-:Y:S05]  /*57b0*/  BSYNC B1 ;  /* 0x0000000000017941 */ /* 0x000fea0003800000 */
.L_x_215:
[----:B------:R-:W-:Y:S01]  /*57c0*/  @!P4 IMAD R115, R115, R23, R10 ;  /* 0x000000177373c224 */ /* 0x000fe200078e020a */
[----:B------:R-:W-:Y:S04]  /*57d0*/  BSSY B1, `(.L_x_217) ;  /* 0x0000006000017945 */ /* 0x000fe80003800000 */
[----:B------:R0:W-:Y:S01]  /*57e0*/  @!P4 STG.E.U8 desc[UR38][R6.64+0xb1], R115 ;  /* 0x0000b1730600c986 */ /* 0x0001e2000c101126 */
[----:B------:R-:W-:Y:S05]  /*57f0*/  @P3 BRA `(.L_x_218) ;  /* 0x00000000000c3947 */ /* 0x000fea0003800000 */
[----:B------:R-:W1:Y:S02]  /*5800*/  LDG.E.U8 R160, desc[UR38][R2.64+0xb8] ;  /* 0x0000b82602a07981 */ /* 0x000e64000c1e1100 */
[----:B-1----:R-:W-:-:S05]  /*5810*/  PRMT R11, R160, 0x8880, RZ ;  /* 0x00008880a00b7816 */ /* 0x002fca00000000ff */
[----:B------:R-:W-:-:S07]  /*5820*/  IMAD R10, R11, R22, RZ ;  /* 0x000000160b0a7224 */ /* 0x000fce00078e02ff */
.L_x_218:
[----:B------:R-:W-:Y:S05]  /*5830*/  BSYNC B1 ;  /* 0x0000000000017941 */ /* 0x000fea0003800000 */
.L_x_217:
[----:B-1----:R-:W-:Y:S01]  /*5840*/  @!P3 IMAD R11, R116, R23, R10 ;  /* 0x00000017740bb224 */ /* 0x002fe200078e020a */
[----:B------:R-:W-:Y:S04]  /*5850*/  BSSY B1, `(.L_x_219) ;  /* 0x0000006000017945 */ /* 0x000fe80003800000 */
[----:B------:R1:W-:Y:S01]  /*5860*/  @!P3 STG.E.U8 desc[UR38][R4.64+0xb8], R11 ;  /* 0x0000b80b0400b986 */ /* 0x0003e2000c101126 */
[----:B------:R-:W-:Y:S05]  /*5870*/  @P5 BRA `(.L_x_220) ;  /* 0x00000000000c5947 */ /* 0x000fea0003800000 */
[----:B------:R-:W1:Y:S02]  /*5880*/  LDG.E.U8 R160, desc[UR38][R2.64+0xb9] ;  /* 0x0000b92602a07981 */ /* 0x000e64000c1e1100 */
[----:B-1----:R-:W-:-:S05]  /*5890*/  PRMT R11, R160, 0x8880, RZ ;  /* 0x00008880a00b7816 */ /* 0x002fca00000000ff */
[----:B------:R-:W-:-:S07]  /*58a0*/  IMAD R10, R11, R22, RZ ;  /* 0x000000160b0a7224 */ /* 0x000fce00078e02ff */
.L_x_220:
[----:B------:R-:W-:Y:S05]  /*58b0*/  BSYNC B1 ;  /* 0x0000000000017941 */ /* 0x000fea0003800000 */
.L_x_219:
[----:B------:R-:W-:Y:S01]  /*58c0*/  @!P5 IMAD R117, R117, R23, R10 ;  /* 0x000000177575d224 */ /* 0x000fe200078e020a */
[----:B------:R-:W-:Y:S04]  /*58d0*/  BSSY B1, `(.L_x_221) ;  /* 0x0000006000017945 */ /* 0x000fe80003800000 */
[----:B------:R0:W-:Y:S01]  /*58e0*/  @!P5 STG.E.U8 desc[UR38][R4.64+0xb9], R117 ;  /* 0x0000b9750400d986 */ /* 0x0001e2000c101126 */
[----:B------:R-:W-:Y:S05]  /*58f0*/  @P6 BRA `(.L_x_222) ;  /* 0x00000000000c6947 */ /* 0x000fea0003800000 */
[----:B------:R-:W1:Y:S02]  /*5900*/  LDG.E.U8 R160, desc[UR38][R8.64+0xb8] ;  /* 0x0000b82608a07981 */ /* 0x000e64000c1e1100 */
[----:B-1----:R-:W-:-:S05]  /*5910*/  PRMT R11, R160, 0x8880, RZ ;  /* 0x00008880a00b7816 */ /* 0x002fca00000000ff */
[----:B------:R-:W-:-:S07]  /*5920*/  IMAD R10, R11, R22, RZ ;  /* 0x000000160b0a7224 */ /* 0x000fce00078e02ff */
.L_x_222:
[----:B------:R-:W-:Y:S05]  /*5930*/  BSYNC B1 ;  /* 0x0000000000017941 */ /* 0x000fea0003800000 */
.L_x_221:
[----:B-1----:R-:W-:Y:S01]  /*5940*/  @!P6 IMAD R11, R118, R23, R10 ;  /* 0x00000017760be224 */ /* 0x002fe200078e020a */
[----:B------:R-:W-:Y:S04]  /*5950*/  BSSY B1, `(.L_x_223) ;  /* 0x0000006000017945 */ /* 0x000fe80003800000 */
[----:B------:R1:W-:Y:S01]  /*5960*/  @!P6 STG.E.U8 desc[UR38][R6.64+0xb8], R11 ;  /* 0x0000b80b0600e986 */ /* 0x0003e2000c101126 */
[----:B------:R-:W-:Y:S05]  /*5970*/  @P2 BRA `(.L_x_224) ;  /* 0x00000000000c2947 */ /* 0x000fea0003800000 */
[----:B------:R-:W1:Y:S02]  /*5980*/  LDG.E.U8 R160, desc[UR38][R8.64+0xb9] ;  /* 0x0000b92608a07981 */ /* 0x000e64000c1e1100 */
[----:B-1----:R-:W-:-:S05]  /*5990*/  PRMT R11, R160, 0x8880, RZ ;  /* 0x00008880a00b7816 */ /* 0x002fca00000000ff */
[----:B------:R-:W-:-:S07]  /*59a0*/  IMAD R10, R11, R22, RZ ;  /* 0x000000160b0a7224 */ /* 0x000fce00078e02ff */
.L_x_224:
[----:B------:R-:W-:Y:S05]  /*59b0*/  BSYNC B1 ;  /* 0x0000000000017941 */ /* 0x000fea0003800000 */
.L_x_223:
        /* <DEDUP_REMOVED lines=12> */
.L_x_226:
[----:B------:R-:W-:Y:S05]  /*5a80*/  BSYNC B1 ;  /* 0x0000000000017941 */ /* 0x000fea0003800000 */
.L_x_225:
[----:B-1----:R-:W-:Y:S01]  /*5a90*/  @!P4 IMAD R11, R120, R23, R10 ;  /* 0x00000017780bc224 */ /* 0x002fe200078e020a */
[----:B------:R-:W-:Y:S04]  /*5aa0*/  BSSY B1, `(.L_x_227) ;  /* 0x0000006000017945 */ /* 0x000fe80003800000 */
[----:B------:R1:W-:Y:S01]  /*5ab0*/  @!P4 STG.E.U8 desc[UR38][R4.64+0xc0], R11 ;  /* 0x0000c00b0400c986 */ /* 0x0003e2000c101126 */
[----:B------:R-:W-:Y:S05]  /*5ac0*/  @P3 BRA `(.L_x_228) ;  /* 0x00000000000c3947 */ /* 0x000fea0003800000 */
[----:B------:R-:W1:Y:S02]  /*5ad0*/  LDG.E.U8 R160, desc[UR38][R2.64+0xc1] ;  /* 0x0000c12602a07981 */ /* 0x000e64000c1e1100 */
[----:B-1----:R-:W-:-:S05]  /*5ae0*/  PRMT R11, R160, 0x8880, RZ ;  /* 0x00008880a00b7816 */ /* 0x002fca00000000ff */
[----:B------:R-:W-:-:S07]  /*5af0*/  IMAD R10, R11, R22, RZ ;  /* 0x000000160b0a7224 */ /* 0x000fce00078e02ff */
.L_x_228:
[----:B------:R-:W-:Y:S05]  /*5b00*/  BSYNC B1 ;  /* 0x0000000000017941 */ /* 0x000fea0003800000 */
.L_x_227:
[----:B------:R-:W-:Y:S01]  /*5b10*/  @!P3 IMAD R121, R121, R23, R10 ;  /* 0x000000177979b224 */ /* 0x000fe200078e020a */
[----:B------:R-:W-:Y:S04]  /*5b20*/  BSSY B1, `(.L_x_229) ;  /* 0x0000006000017945 */ /* 0x000fe80003800000 */
[----:B------:R0:W-:Y:S01]  /*5b30*/  @!P3 STG.E.U8 desc[UR38][R4.64+0xc1], R121 ;  /* 0x0000c1790400b986 */ /* 0x0001e2000c101126 */
[----:B------:R-:W-:Y:S05]  /*5b40*/  @P5 BRA `(.L_x_230) ;  /* 0x00000000000c5947 */ /* 0x000fea0003800000 */
[----:B------:R-:W1:Y:S02]  /*5b50*/  LDG.E.U8 R160, desc[UR38][R8.64+0xc0] ;  /* 0x0000c02608a07981 */ /* 0x000e64000c1e1100 */
[----:B-1----:R-:W-:-:S05]  /*5b60*/  PRMT R11, R160, 0x8880, RZ ;  /* 0x00008880a00b7816 */ /* 0x002fca00000000ff */
[----:B------:R-:W-:-:S07]  /*5b70*/  IMAD R10, R11, R22, RZ ;  /* 0x000000160b0a7224 */ /* 0x000fce00078e02ff */
.L_x_230:
[----:B------:R-:W-:Y:S05]  /*5b80*/  BSYNC B1 ;  /* 0x0000000000017941 */ /* 0x000fea0003800000 */
.L_x_229:
[----:B-1----:R-:W-:Y:S01]  /*5b90*/  @!P5 IMAD R11, R122, R23, R10 ;  /* 0x000000177a0bd224 */ /* 0x002fe200078e020a */
[----:B------:R-:W-:Y:S04]  /*5ba0*/  BSSY B1, `(.L_x_231) ;  /* 0x0000006000017945 */ /* 0x000fe80003800000 */
[----:B------:R1:W-:Y:S01]  /*5bb0*/  @!P5 STG.E.U8 desc[UR38][R6.64+0xc0], R11 ;  /* 0x0000c00b0600d986 */ /* 0x0003e2000c101126 */
[----:B------:R-:W-:Y:S05]  /*5bc0*/  @P6 BRA `(.L_x_232) ;  /* 0x00000000000c6947 */ /* 0x000fea0003800000 */
[----:B------:R-:W1:Y:S02]  /*5bd0*/  LDG.E.U8 R160, desc[UR38][R8.64+0xc1] ;  /* 0x0000c12608a07981 */ /* 0x000e64000c1e1100 */
[----:B-1----:R-:W-:-:S05]  /*5be0*/  PRMT R11, R160, 0x8880, RZ ;  /* 0x00008880a00b7816 */ /* 0x002fca00000000ff */
[----:B------:R-:W-:-:S07]  /*5bf0*/  IMAD R10, R11, R22, RZ ;  /* 0x000000160b0a7224 */ /* 0x000fce00078e02ff */
.L_x_232:
[----:B------:R-:W-:Y:S05]  /*5c00*/  BSYNC B1 ;  /* 0x0000000000017941 */ /* 0x000fea0003800000 */
.L_x_231:
[----:B------:R-:W-:Y:S01]  /*5c10*/  @!P6 IMAD R123, R123, R23, R10 ;  /* 0x000000177b7be224 */ /* 0x000fe200078e020a */
[----:B------:R-:W-:Y:S04]  /*5c20*/  BSSY B1, `(.L_x_233) ;  /* 0x0000006000017945 */ /* 0x000fe80003800000 */
[----:B------:R0:W-:Y:S01]  /*5c30*/  @!P6 STG.E.U8 desc[UR38][R6.64+0xc1], R123 ;  /* 0x0000c17b0600e986 */ /* 0x0001e2000c101126 */
[----:B------:R-:W-:Y:S05]  /*5c40*/  @P2 BRA `(.L_x_234) ;  /* 0x00000000000c2947 */ /* 0x000fea0003800000 */
[----:B------:R-:W1:Y:S02]  /*5c50*/  LDG.E.U8 R160, desc[UR38][R2.64+0xc8] ;  /* 0x0000c82602a07981 */ /* 0x000e64000c1e1100 */
[----:B-1----:R-:W-:-:S05]  /*5c60*/  PRMT R11, R160, 0x8880, RZ ;  /* 0x00008880a00b7816 */ /* 0x002fca00000000ff */
[----:B------:R-:W-:-:S07]  /*5c70*/  IMAD R10, R11, R22, RZ ;  /* 0x000000160b0a7224 */ /* 0x000fce00078e02ff */
.L_x_234:
[----:B------:R-:W-:Y:S05]  /*5c80*/  BSYNC B1 ;  /* 0x0000000000017941 */ /* 0x000fea0003800000 */
.L_x_233:
        /* <DEDUP_REMOVED lines=12> */
.L_x_236:
[----:B------:R-:W-:Y:S05]  /*5d50*/  BSYNC B1 ;  /* 0x0000000000017941 */ /* 0x000fea0003800000 */
.L_x_235:
[----:B------:R-:W-:Y:S01]  /*5d60*/  @!P4 IMAD R125, R125, R23, R10 ;  /* 0x000000177d7dc224 */ /* 0x000fe200078e020a */
[----:B------:R-:W-:Y:S04]  /*5d70*/  BSSY B1, `(.L_x_237) ;  /* 0x0000006000017945 */ /* 0x000fe80003800000 */
[----:B------:R0:W-:Y:S01]  /*5d80*/  @!P4 STG.E.U8 desc[UR38][R4.64+0xc9], R125 ;  /* 0x0000c97d0400c986 */ /* 0x0001e2000c101126 */
[----:B------:R-:W-:Y:S05]  /*5d90*/  @P3 BRA `(.L_x_238) ;  /* 0x00000000000c3947 */ /* 0x000fea0003800000 */
[----:B------:R-:W1:Y:S02]  /*5da0*/  LDG.E.U8 R160, desc[UR38][R8.64+0xc8] ;  /* 0x0000c82608a07981 */ /* 0x000e64000c1e1100 */
[----:B-1----:R-:W-:-:S05]  /*5db0*/  PRMT R11, R160, 0x8880, RZ ;  /* 0x00008880a00b7816 */ /* 0x002fca00000000ff */
[----:B------:R-:W-:-:S07]  /*5dc0*/  IMAD R10, R11, R22, RZ ;  /* 0x000000160b0a7224 */ /* 0x000fce00078e02ff */
.L_x_238:
[----:B------:R-:W-:Y:S05]  /*5dd0*/  BSYNC B1 ;  /* 0x0000000000017941 */ /* 0x000fea0003800000 */
.L_x_237:
[----:B-1----:R-:W-:Y:S01]  /*5de0*/  @!P3 IMAD R11, R126, R23, R10 ;  /* 0x000000177e0bb224 */ /* 0x002fe200078e020a */
[----:B------:R-:W-:Y:S04]  /*5df0*/  BSSY B1, `(.L_x_239) ;  /* 0x0000006000017945 */ /* 0x000fe80003800000 */
[----:B------:R1:W-:Y:S01]  /*5e00*/  @!P3 STG.E.U8 desc[UR38][R6.64+0xc8], R11 ;  /* 0x0000c80b0600b986 */ /* 0x0003e2000c101126 */
[----:B------:R-:W-:Y:S05]  /*5e10*/  @P5 BRA `(.L_x_240) ;  /* 0x00000000000c5947 */ /* 0x000fea0003800000 */
[----:B------:R-:W1:Y:S02]  /*5e20*/  LDG.E.U8 R160, desc[UR38][R8.64+0xc9] ;  /* 0x0000c92608a07981 */ /* 0x000e64000c1e1100 */
[----:B-1----:R-:W-:-:S05]  /*5e30*/  PRMT R11, R160, 0x8880, RZ ;  /* 0x00008880a00b7816 */ /* 0x002fca00000000ff */
[----:B------:R-:W-:-:S07]  /*5e40*/  IMAD R10, R11, R22, RZ ;  /* 0x000000160b0a7224 */ /* 0x000fce00078e02ff */
.L_x_240:
[----:B------:R-:W-:Y:S05]  /*5e50*/  BSYNC B1 ;  /* 0x0000000000017941 */ /* 0x000fea0003800000 */
.L_x_239:
[----:B------:R-:W-:Y:S01]  /*5e60*/  @!P5 IMAD R127, R127, R23, R10 ;  /* 0x000000177f7fd224 */ /* 0x000fe200078e020a */
[----:B------:R-:W-:Y:S04]  /*5e70*/  BSSY B1, `(.L_x_241) ;  /* 0x0000006000017945 */ /* 0x000fe80003800000 */
[----:B------:R0:W-:Y:S01]  /*5e80*/  @!P5 STG.E.U8 desc[UR38][R6.64+0xc9], R127 ;  /* 0x0000c97f0600d986 */ /* 0x0001e2000c101126 */
[----:B------:R-:W-:Y:S05]  /*5e90*/  @P6 BRA `(.L_x_242) ;  /* 0x00000000000c6947 */ /* 0x000fea0003800000 */
[----:B------:R-:W1:Y:S02]  /*5ea0*/  LDG.E.U8 R160, desc[UR38][R2.64+0xd0] ;  /* 0x0000d02602a07981 */ /* 0x000e64000c1e1100 */
[----:B-1----:R-:W-:-:S05]  /*5eb0*/  PRMT R11, R160, 0x8880, RZ ;  /* 0x00008880a00b7816 */ /* 0x002fca00000000ff */
[----:B------:R-:W-:-:S07]  /*5ec0*/  IMAD R10, R11, R22, RZ ;  /* 0x000000160b0a7224 */ /* 0x000fce00078e02ff */
.L_x_242:
[----:B------:R-:W-:Y:S05]  /*5ed0*/  BSYNC B1 ;  /* 0x0000000000017941 */ /* 0x000fea0003800000 */
.L_x_241:
[----:B-1----:R-:W-:Y:S01]  /*5ee0*/  @!P6 IMAD R11, R128, R23, R10 ;  /* 0x00000017800be224 */ /* 0x002fe200078e020a */
[----:B------:R-:W-:Y:S04]  /*5ef0*/  BSSY B1, `(.L_x_243) ;  /* 0x0000006000017945 */ /* 0x000fe80003800000 */
[----:B------:R1:W-:Y:S01]  /*5f00*/  @!P6 STG.E.U8 desc[UR38][R4.64+0xd0], R11 ;  /* 0x0000d00b0400e986 */ /* 0x0003e2000c101126 */
[----:B------:R-:W-:Y:S05]  /*5f10*/  @P2 BRA `(.L_x_244) ;  /* 0x00000000000c2947 */ /* 0x000fea0003800000 */
[----:B------:R-:W1:Y:S02]  /*5f20*/  LDG.E.U8 R160, desc[UR38][R2.64+0xd1] ;  /* 0x0000d12602a07981 */ /* 0x000e64000c1e1100 */
[----:B-1----:R-:W-:-:S05]  /*5f30*/  PRMT R11, R160, 0x8880, RZ ;  /* 0x00008880a00b7816 */ /* 0x002fca00000000ff */
[----:B------:R-:W-:-:S07]  /*5f40*/  IMAD R10, R11, R22, RZ ;  /* 0x000000160b0a7224 */ /* 0x000fce00078e02ff */
.L_x_244:
[----:B------:R-:W-:Y:S05]  /*5f50*/  BSYNC B1 ;  /* 0x0000000000017941 */ /* 0x000fea0003800000 */
.L_x_243:
        /* <DEDUP_REMOVED lines=12> */
.L_x_246:
[----:B------:R-:W-:Y:S05]  /*6020*/  BSYNC B1 ;  /* 0x0000000000017941 */ /* 0x000fea0003800000 */
.L_x_245:
[----:B-1----:R-:W-:Y:S01]  /*6030*/  @!P4 IMAD R11, R130, R23, R10 ;  /* 0x00000017820bc224 */ /* 0x002fe200078e020a */
[----:B------:R-:W-:Y:S04]  /*6040*/  BSSY B1, `(.L_x_247) ;  /* 0x0000006000017945 */ /* 0x000fe80003800000 */
[----:B------:R1:W-:Y:S01]  /*6050*/  @!P4 STG.E.U8 desc[UR38][R6.64+0xd0], R11 ;  /* 0x0000d00b0600c986 */ /* 0x0003e2000c101126 */
[----:B------:R-:W-:Y:S05]  /*6060*/  @P3 BRA `(.L_x_248) ;  /* 0x00000000000c3947 */ /* 0x000fea0003800000 */
[----:B------:R-:W1:Y:S02]  /*6070*/  LDG.E.U8 R160, desc[UR38][R8.64+0xd1] ;  /* 0x0000d12608a07981 */ /* 0x000e64000c1e1100 */
[----:B-1----:R-:W-:-:S05]  /*6080*/  PRMT R11, R160, 0x8880, RZ ;  /* 0x00008880a00b7816 */ /* 0x002fca00000000ff */
[----:B------:R-:W-:-:S07]  /*6090*/  IMAD R10, R11, R22, RZ ;  /* 0x000000160b0a7224 */ /* 0x000fce00078e02ff */
.L_x_248:
[----:B------:R-:W-:Y:S05]  /*60a0*/  BSYNC B1 ;  /* 0x0000000000017941 */ /* 0x000fea0003800000 */
.L_x_247:
[----:B------:R-:W-:Y:S01]  /*60b0*/  @!P3 IMAD R131, R131, R23, R10 ;  /* 0x000000178383b224 */ /* 0x000fe200078e020a */
[----:B------:R-:W-:Y:S04]  /*60c0*/  BSSY B1, `(.L_x_249) ;  /* 0x0000006000017945 */ /* 0x000fe80003800000 */
[----:B------:R0:W-:Y:S01]  /*60d0*/  @!P3 STG.E.U8 desc[UR38][R6.64+0xd1], R131 ;  /* 0x0000d1830600b986 */ /* 0x0001e2000c101126 */
[----:B------:R-:W-:Y:S05]  /*60e0*/  @P5 BRA `(.L_x_250) ;  /* 0x00000000000c5947 */ /* 0x000fea0003800000 */
[----:B------:R-:W1:Y:S02]  /*60f0*/  LDG.E.U8 R160, desc[UR38][R2.64+0xd8] ;  /* 0x0000d82602a07981 */ /* 0x000e64000c1e1100 */
[----:B-1----:R-:W-:-:S05]  /*6100*/  PRMT R11, R160, 0x8880, RZ ;  /* 0x00008880a00b7816 */ /* 0x002fca00000000ff */
[----:B------:R-:W-:-:S07]  /*6110*/  IMAD R10, R11, R22, RZ ;  /* 0x000000160b0a7224 */ /* 0x000fce00078e02ff */
.L_x_250:
[----:B------:R-:W-:Y:S05]  /*6120*/  BSYNC B1 ;  /* 0x0000000000017941 */ /* 0x000fea0003800000 */
.L_x_249:
[----:B-1----:R-:W-:Y:S01]  /*6130*/  @!P5 IMAD R11, R132, R23, R10 ;  /* 0x00000017840bd224 */ /* 0x002fe200078e020a */
[----:B------:R-:W-:Y:S04]  /*6140*/  BSSY B1, `(.L_x_251) ;  /* 0x0000006000017945 */ /* 0x000fe80003800000 */
[----:B------:R1:W-:Y:S01]  /*6150*/  @!P5 STG.E.U8 desc[UR38][R4.64+0xd8], R11 ;  /* 0x0000d80b0400d986 */ /* 0x0003e2000c101126 */
[----:B------:R-:W-:Y:S05]  /*6160*/  @P6 BRA `(.L_x_252) ;  /* 0x00000000000c6947 */ /* 0x000fea0003800000 */
[----:B------:R-:W1:Y:S02]  /*6170*/  LDG.E.U8 R160, desc[UR38][R2.64+0xd9] ;  /* 0x0000d92602a07981 */ /* 0x000e64000c1e1100 */
[----:B-1----:R-:W-:-:S05]  /*6180*/  PRMT R11, R160, 0x8880, RZ ;  /* 0x00008880a00b7816 */ /* 0x002fca00000000ff */
[----:B------:R-:W-:-:S07]  /*6190*/  IMAD R10, R11, R22, RZ ;  /* 0x000000160b0a7224 */ /* 0x000fce00078e02ff */
.L_x_252:
[----:B------:R-:W-:Y:S05]  /*61a0*/  BSYNC B1 ;  /* 0x0000000000017941 */ /* 0x000fea0003800000 */
.L_x_251:
[----:B------:R-:W-:Y:S01]  /*61b0*/  @!P6 IMAD R133, R133, R23, R10 ;  /* 0x000000178585e224 */ /* 0x000fe200078e020a */
[----:B------:R-:W-:Y:S04]  /*61c0*/  BSSY B1, `(.L_x_253) ;  /* 0x0000006000017945 */ /* 0x000fe80003800000 */
[----:B------:R0:W-:Y:S01]  /*61d0*/  @!P6 STG.E.U8 desc[UR38][R4.64+0xd9], R133 ;  /* 0x0000d9850400e986 */ /* 0x0001e2000c101126 */
[----:B------:R-:W-:Y:S05]  /*61e0*/  @P2 BRA `(.L_x_254) ;  /* 0x00000000000c2947 */ /* 0x000fea0003800000 */
[----:B------:R-:W1:Y:S02]  /*61f0*/  LDG.E.U8 R160, desc[UR38][R8.64+0xd8] ;  /* 0x0000d82608a07981 */ /* 0x000e64000c1e1100 */
[----:B-1----:R-:W-:-:S05]  /*6200*/  PRMT R11, R160, 0x8880, RZ ;  /* 0x00008880a00b7816 */ /* 0x002fca00000000ff */
[----:B------:R-:W-:-:S07]  /*6210*/  IMAD R10, R11, R22, RZ ;  /* 0x000000160b0a7224 */ /* 0x000fce00078e02ff */
.L_x_254:
[----:B------:R-:W-:Y:S05]  /*6220*/  BSYNC B1 ;  /* 0x0000000000017941 */ /* 0x000fea0003800000 */
.L_x_253:
        /* <DEDUP_REMOVED lines=12> */
.L_x_256:
[----:B------:R-:W-:Y:S05]  /*62f0*/  BSYNC B1 ;  /* 0x0000000000017941 */ /* 0x000fea0003800000 */
.L_x_255:
[----:B------:R-:W-:Y:S01]  /*6300*/  @!P4 IMAD R135, R135, R23, R10 ;  /* 0x000000178787c224 */ /* 0x000fe200078e020a */
[----:B------:R-:W-:Y:S04]  /*6310*/  BSSY B1, `(.L_x_257) ;  /* 0x0000006000017945 */ /* 0x000fe80003800000 */
[----:B------:R0:W-:Y:S01]  /*6320*/  @!P4 STG.E.U8 desc[UR38][R6.64+0xd9], R135 ;  /* 0x0000d9870600c986 */ /* 0x0001e2000c101126 */
[----:B------:R-:W-:Y:S05]  /*6330*/  @P3 BRA `(.L_x_258) ;  /* 0x00000000000c3947 */ /* 0x000fea0003800000 */
[----:B------:R-:W1:Y:S02]  /*6340*/  LDG.E.U8 R160, desc[UR38][R2.64+0xe0] ;  /* 0x0000e02602a07981 */ /* 0x000e64000c1e1100 */
[----:B-1----:R-:W-:-:S05]  /*6350*/  PRMT R11, R160, 0x8880, RZ ;  /* 0x00008880a00b7816 */ /* 0x002fca00000000ff */
[----:B------:R-:W-:-:S07]  /*6360*/  IMAD R10, R11, R22, RZ ;  /* 0x000000160b0a7224 */ /* 0x000fce00078e02ff */
.L_x_258:
[----:B------:R-:W-:Y:S05]  /*6370*/  BSYNC B1 ;  /* 0x0000000000017941 */ /* 0x000fea0003800000 */
.L_x_257:
[----:B-1----:R-:W-:Y:S01]  /*6380*/  @!P3 IMAD R11, R136, R23, R10 ;  /* 0x00000017880bb224 */ /* 0x002fe200078e020a */
[----:B------:R-:W-:Y:S04]  /*6390*/  BSSY B1, `(.L_x_259) ;  /* 0x0000006000017945 */ /* 0x000fe80003800000 */
[----:B------:R1:W-:Y:S01]  /*63a0*/  @!P3 STG.E.U8 desc[UR38][R4.64+0xe0], R11 ;  /* 0x0000e00b0400b986 */ /* 0x0003e2000c101126 */
[----:B------:R-:W-:Y:S05]  /*63b0*/  @P5 BRA `(.L_x_260) ;  /* 0x00000000000c5947 */ /* 0x000fea0003800000 */
[----:B------:R-:W1:Y:S02]  /*63c0*/  LDG.E.U8 R160, desc[UR38][R2.64+0xe1] ;  /* 0x0000e12602a07981 */ /* 0x000e64000c1e1100 */
[----:B-1----:R-:W-:-:S05]  /*63d0*/  PRMT R11, R160, 0x8880, RZ ;  /* 0x00008880a00b7816 */ /* 0x002fca00000000ff */
[----:B------:R-:W-:-:S07]  /*63e0*/  IMAD R10, R11, R22, RZ ;  /* 0x000000160b0a7224 */ /* 0x000fce00078e02ff */
.L_x_260:
[----:B------:R-:W-:Y:S05]  /*63f0*/  BSYNC B1 ;  /* 0x0000000000017941 */ /* 0x000fea0003800000 */
.L_x_259:
[----:B------:R-:W-:Y:S01]  /*6400*/  @!P5 IMAD R137, R137, R23, R10 ;  /* 0x000000178989d224 */ /* 0x000fe200078e020a */
[----:B------:R-:W-:Y:S04]  /*6410*/  BSSY B1, `(.L_x_261) ;  /* 0x0000006000017945 */ /* 0x000fe80003800000 */
[----:B------:R0:W-:Y:S01]  /*6420*/  @!P5 STG.E.U8 desc[UR38][R4.64+0xe1], R137 ;  /* 0x0000e1890400d986 */ /* 0x0001e2000c101126 */
[----:B------:R-:W-:Y:S05]  /*6430*/  @P6 BRA `(.L_x_262) ;  /* 0x00000000000c6947 */ /* 0x000fea0003800000 */
[----:B------:R-:W1:Y:S02]  /*6440*/  LDG.E.U8 R160, desc[UR38][R8.64+0xe0] ;  /* 0x0000e02608a07981 */ /* 0x000e64000c1e1100 */
[----:B-1----:R-:W-:-:S05]  /*6450*/  PRMT R11, R160, 0x8880, RZ ;  /* 0x00008880a00b7816 */ /* 0x002fca00000000ff */
[----:B------:R-:W-:-:S07]  /*6460*/  IMAD R10, R11, R22, RZ ;  /* 0x000000160b0a7224 */ /* 0x000fce00078e02ff */
.L_x_262:
[----:B------:R-:W-:Y:S05]  /*6470*/  BSYNC B1 ;  /* 0x0000000000017941 */ /* 0x000fea0003800000 */
.L_x_261:
[----:B-1----:R-:W-:Y:S01]  /*6480*/  @!P6 IMAD R11, R138, R23, R10 ;  /* 0x000000178a0be224 */ /* 0x002fe200078e020a */
[----:B------:R-:W-:Y:S04]  /*6490*/  BSSY B1, `(.L_x_263) ;  /* 0x0000006000017945 */ /* 0x000fe80003800000 */
[----:B------:R1:W-:Y:S01]  /*64a0*/  @!P6 STG.E.U8 desc[UR38][R6.64+0xe0], R11 ;  /* 0x0000e00b0600e986 */ /* 0x0003e2000c101126 */
[----:B------:R-:W-:Y:S05]  /*64b0*/  @P2 BRA `(.L_x_264) ;  /* 0x00000000000c2947 */ /* 0x000fea0003800000 */
[----:B------:R-:W1:Y:S02]  /*64c0*/  LDG.E.U8 R160, desc[UR38][R8.64+0xe1] ;  /* 0x0000e12608a07981 */ /* 0x000e64000c1e1100 */
[----:B-1----:R-:W-:-:S05]  /*64d0*/  PRMT R11, R160, 0x8880, RZ ;  /* 0x00008880a00b7816 */ /* 0x002fca00000000ff */
[----:B------:R-:W-:-:S07]  /*64e0*/  IMAD R10, R11, R22, RZ ;  /* 0x000000160b0a7224 */ /* 0x000fce00078e02ff */
.L_x_264:
[----:B------:R-:W-:Y:S05]  /*64f0*/  BSYNC B1 ;  /* 0x0000000000017941 */ /* 0x000fea0003800000 */
.L_x_263:
        /* <DEDUP_REMOVED lines=12> */
.L_x_266:
[----:B------:R-:W-:Y:S05]  /*65c0*/  BSYNC B1 ;  /* 0x0000000000017941 */ /* 0x000fea0003800000 */
.L_x_265:
[----:B-1----:R-:W-:Y:S01]  /*65d0*/  @!P5 IMAD R11, R140, R23, R10 ;  /* 0x000000178c0bd224 */ /* 0x002fe200078e020a */
[----:B------:R-:W-:Y:S04]  /*65e0*/  BSSY B1, `(.L_x_267) ;  /* 0x0000006000017945 */ /* 0x000fe80003800000 */
[----:B------:R1:W-:Y:S01]  /*65f0*/  @!P5 STG.E.U8 desc[UR38][R4.64+0xe8], R11 ;  /* 0x0000e80b0400d986 */ /* 0x0003e2000c101126 */
[----:B------:R-:W-:Y:S05]  /*6600*/  @P3 BRA `(.L_x_268) ;  /* 0x00000000000c3947 */ /* 0x000fea0003800000 */
[----:B------:R-:W1:Y:S02]  /*6610*/  LDG.E.U8 R160, desc[UR38][R2.64+0xe9] ;  /* 0x0000e92602a07981 */ /* 0x000e64000c1e1100 */
[----:B-1----:R-:W-:-:S05]  /*6620*/  PRMT R11, R160, 0x8880, RZ ;  /* 0x00008880a00b7816 */ /* 0x002fca00000000ff */
[----:B------:R-:W-:-:S07]  /*6630*/  IMAD R10, R11, R22, RZ ;  /* 0x000000160b0a7224 */ /* 0x000fce00078e02ff */
.L_x_268:
[----:B------:R-:W-:Y:S05]  /*6640*/  BSYNC B1 ;  /* 0x0000000000017941 */ /* 0x000fea0003800000 */
.L_x_267:
[----:B------:R-:W-:Y:S01]  /*6650*/  @!P3 IMAD R141, R141, R23, R10 ;  /* 0x000000178d8db224 */ /* 0x000fe200078e020a */
[----:B------:R-:W-:Y:S04]  /*6660*/  BSSY B1, `(.L_x_269) ;  /* 0x0000006000017945 */ /* 0x000fe80003800000 */
[----:B------:R0:W-:Y:S01]  /*6670*/  @!P3 STG.E.U8 desc[UR38][R4.64+0xe9], R141 ;  /* 0x0000e98d0400b986 */ /* 0x0001e2000c101126 */
[----:B------:R-:W-:Y:S05]  /*6680*/  @P2 BRA `(.L_x_270) ;  /* 0x00000000000c2947 */ /* 0x000fea0003800000 */
[----:B------:R-:W1:Y:S02]  /*6690*/  LDG.E.U8 R160, desc[UR38][R8.64+0xe8] ;  /* 0x0000e82608a07981 */ /* 0x000e64000c1e1100 */
[----:B-1----:R-:W-:-:S05]  /*66a0*/  PRMT R11, R160, 0x8880, RZ ;  /* 0x00008880a00b7816 */ /* 0x002fca00000000ff */
[----:B------:R-:W-:-:S07]  /*66b0*/  IMAD R10, R11, R22, RZ ;  /* 0x000000160b0a7224 */ /* 0x000fce00078e02ff */
.L_x_270:
[----:B------:R-:W-:Y:S05]  /*66c0*/  BSYNC B1 ;  /* 0x0000000000017941 */ /* 0x000fea0003800000 */
.L_x_269:
[----:B-1----:R-:W-:Y:S01]  /*66d0*/  @!P2 IMAD R11, R142, R23, R10 ;  /* 0x000000178e0ba224 */ /* 0x002fe200078e020a */
[----:B------:R-:W-:Y:S04]  /*66e0*/  BSSY B1, `(.L_x_271) ;  /* 0x0000006000017945 */ /* 0x000fe80003800000 */
[----:B------:R1:W-:Y:S01]  /*66f0*/  @!P2 STG.E.U8 desc[UR38][R6.64+0xe8], R11 ;  /* 0x0000e80b0600a986 */ /* 0x0003e2000c101126 */
[----:B------:R-:W-:Y:S05]  /*6700*/  @P6 BRA `(.L_x_272) ;  /* 0x00000000000c6947 */ /* 0x000fea0003800000 */
[----:B------:R-:W1:Y:S02]  /*6710*/  LDG.E.U8 R160, desc[UR38][R8.64+0xe9] ;  /* 0x0000e92608a07981 */ /* 0x000e64000c1e1100 */
[----:B-1----:R-:W-:-:S05]  /*6720*/  PRMT R11, R160, 0x8880, RZ ;  /* 0x00008880a00b7816 */ /* 0x002fca00000000ff */
[----:B------:R-:W-:-:S07]  /*6730*/  IMAD R10, R11, R22, RZ ;  /* 0x000000160b0a7224 */ /* 0x000fce00078e02ff */
.L_x_272:
[----:B------:R-:W-:Y:S05]  /*6740*/  BSYNC B1 ;  /* 0x0000000000017941 */ /* 0x000fea0003800000 */
.L_x_271:
[----:B------:R-:W-:Y:S01]  /*6750*/  @!P6 IMAD R143, R143, R23, R10 ;  /* 0x000000178f8fe224 */ /* 0x000fe200078e020a */
[----:B------:R-:W-:Y:S04]  /*6760*/  BSSY B1, `(.L_x_273) ;  /* 0x0000006000017945 */ /* 0x000fe80003800000 */
[----:B------:R0:W-:Y:S01]  /*6770*/  @!P6 STG.E.U8 desc[UR38][R6.64+0xe9], R143 ;  /* 0x0000e98f0600e986 */ /* 0x0001e2000c101126 */
[----:B------:R-:W-:Y:S05]  /*6780*/  @P4 BRA `(.L_x_274) ;  /* 0x00000000000c4947 */ /* 0x000fea0003800000 */
[----:B------:R-:W1:Y:S02]  /*6790*/  LDG.E.U8 R160, desc[UR38][R2.64+0xf0] ;  /* 0x0000f02602a07981 */ /* 0x000e64000c1e1100 */
[----:B-1----:R-:W-:-:S05]  /*67a0*/  PRMT R11, R160, 0x8880, RZ ;  /* 0x00008880a00b7816 */ /* 0x002fca00000000ff */
[----:B------:R-:W-:-:S07]  /*67b0*/  IMAD R10, R11, R22, RZ ;  /* 0x000000160b0a7224 */ /* 0x000fce00078e02ff */
.L_x_274:
[----:B------:R-:W-:Y:S05]  /*67c0*/  BSYNC B1 ;  /* 0x0000000000017941 */ /* 0x000fea0003800000 */
.L_x_273:
[----:B------:R-:W-:Y:S01]  /*67d0*/  ISETP.LT.OR P3, PT, R0, 0xf2, !P1 ;  /* 0x000000f20000780c */ /* 0x000fe20004f61670 */
[----:B-1----:R-:W-:Y:S01]  /*67e0*/  @!P4 IMAD R11, R144, R23, R10 ;  /* 0x00000017900bc224 */ /* 0x002fe200078e020a */
[----:B------:R-:W-:Y:S01]  /*67f0*/  BSSY B1, `(.L_x_275) ;  /* 0x000000b000017945 */ /* 0x000fe20003800000 */
[C---:B------:R-:W-:Y:S02]  /*6800*/  ISETP.LT.OR P2, PT, R0.reuse, 0xf1, !P0 ;  /* 0x000000f10000780c */ /* 0x040fe40004741670 */
[C---:B------:R-:W-:Y:S01]  /*6810*/  ISETP.LT.OR P5, PT, R0.reuse, 0xf2, !P0 ;  /* 0x000000f20000780c */ /* 0x040fe200047a1670 */
[----:B------:R1:W-:Y:S01]  /*6820*/  @!P4 STG.E.U8 desc[UR38][R4.64+0xf0], R11 ;  /* 0x0000f00b0400c986 */ /* 0x0003e2000c101126 */
[C---:B------:R-:W-:Y:S02]  /*6830*/  ISETP.LT.OR P4, PT, R0.reuse, 0xf9, !P1 ;  /* 0x000000f90000780c */ /* 0x040fe40004f81670 */
[C---:B------:R-:W-:Y:S02]  /*6840*/  ISETP.LT.OR P1, PT, R0.reuse, 0xfa, !P1 ;  /* 0x000000fa0000780c */ /* 0x040fe40004f21670 */
[----:B------:R-:W-:-:S02]  /*6850*/  ISETP.LT.OR P6, PT, R0, 0xf9, !P0 ;  /* 0x000000f90000780c */ /* 0x000fc400047c1670 */
[----:B------:R-:W-:Y:S11]  /*6860*/  @P3 BRA `(.L_x_276) ;  /* 0x00000000000c3947 */ /* 0x000ff60003800000 */
[----:B------:R-:W1:Y:S02]  /*6870*/  LDG.E.U8 R160, desc[UR38][R2.64+0xf1] ;  /* 0x0000f12602a07981 */ /* 0x000e64000c1e1100 */
[----:B-1----:R-:W-:-:S05]  /*6880*/  PRMT R11, R160, 0x8880, RZ ;  /* 0x00008880a00b7816 */ /* 0x002fca00000000ff */
[----:B------:R-:W-:-:S07]  /*6890*/  IMAD R10, R11, R22, RZ ;  /* 0x000000160b0a7224 */ /* 0x000fce00078e02ff */
.L_x_276:
[----:B------:R-:W-:Y:S05]  /*68a0*/  BSYNC B1 ;  /* 0x0000000000017941 */ /* 0x000fea0003800000 */
.L_x_275:
[----:B------:R-:W-:Y:S01]  /*68b0*/  @!P3 IMAD R145, R145, R23, R10 ;  /* 0x000000179191b224 */ /* 0x000fe200078e020a */
[----:B------:R-:W-:Y:S04]  /*68c0*/  BSSY B1, `(.L_x_277) ;  /* 0x0000006000017945 */ /* 0x000fe80003800000 */
[----:B------:R0:W-:Y:S01]  /*68d0*/  @!P3 STG.E.U8 desc[UR38][R4.64+0xf1], R145 ;  /* 0x0000f1910400b986 */ /* 0x0001e2000c101126 */
[----:B------:R-:W-:Y:S05]  /*68e0*/  @P2 BRA `(.L_x_278) ;  /* 0x00000000000c2947 */ /* 0x000fea0003800000 */
[----:B------:R-:W1:Y:S02]  /*68f0*/  LDG.E.U8 R160, desc[UR38][R8.64+0xf0] ;  /* 0x0000f02608a07981 */ /* 0x000e64000c1e1100 */
[----:B-1----:R-:W-:-:S05]  /*6900*/  PRMT R11, R160, 0x8880, RZ ;  /* 0x00008880a00b7816 */ /* 0x002fca00000000ff */
[----:B------:R-:W-:-:S07]  /*6910*/  IMAD R10, R11, R22, RZ ;  /* 0x000000160b0a7224 */ /* 0x000fce00078e02ff */
.L_x_278:
[----:B------:R-:W-:Y:S05]  /*6920*/  BSYNC B1 ;  /* 0x0000000000017941 */ /* 0x000fea0003800000 */
.L_x_277:
[----:B-1----:R-:W-:Y:S01]  /*6930*/  @!P2 IMAD R11, R146, R23, R10 ;  /* 0x00000017920ba224 */ /* 0x002fe200078e020a */
[----:B------:R-:W-:Y:S04]  /*6940*/  BSSY B1, `(.L_x_279) ;  /* 0x0000006000017945 */ /* 0x000fe80003800000 */
[----:B------:R1:W-:Y:S01]  /*6950*/  @!P2 STG.E.U8 desc[UR38][R6.64+0xf0], R11 ;  /* 0x0000f00b0600a986 */ /* 0x0003e2000c101126 */
[----:B------:R-:W-:Y:S05]  /*6960*/  @P5 BRA `(.L_x_280) ;  /* 0x00000000000c5947 */ /* 0x000fea0003800000 */
[----:B------:R-:W1:Y:S02]  /*6970*/  LDG.E.U8 R160, desc[UR38][R8.64+0xf1] ;  /* 0x0000f12608a07981 */ /* 0x000e64000c1e1100 */
[----:B-1----:R-:W-:-:S05]  /*6980*/  PRMT R11, R160, 0x8880, RZ ;  /* 0x00008880a00b7816 */ /* 0x002fca00000000ff */
[----:B------:R-:W-:-:S07]  /*6990*/  IMAD R10, R11, R22, RZ ;  /* 0x000000160b0a7224 */ /* 0x000fce00078e02ff */
.L_x_280:
[----:B------:R-:W-:Y:S05]  /*69a0*/  BSYNC B1 ;  /* 0x0000000000017941 */ /* 0x000fea0003800000 */
.L_x_279:
[----:B------:R-:W-:Y:S01]  /*69b0*/  @!P5 IMAD R147, R147, R23, R10 ;  /* 0x000000179393d224 */ /* 0x000fe200078e020a */
[----:B------:R-:W-:Y:S04]  /*69c0*/  BSSY B1, `(.L_x_281) ;  /* 0x0000006000017945 */ /* 0x000fe80003800000 */
[----:B------:R0:W-:Y:S01]  /*69d0*/  @!P5 STG.E.U8 desc[UR38][R6.64+0xf1], R147 ;  /* 0x0000f1930600d986 */ /* 0x0001e2000c101126 */
[----:B------:R-:W-:Y:S05]  /*69e0*/  @P4 BRA `(.L_x_282) ;  /* 0x00000000000c4947 */ /* 0x000fea0003800000 */
[----:B------:R-:W1:Y:S02]  /*69f0*/  LDG.E.U8 R160, desc[UR38][R2.64+0xf8] ;  /* 0x0000f82602a07981 */ /* 0x000e64000c1e1100 */
[----:B-1----:R-:W-:-:S05]  /*6a00*/  PRMT R11, R160, 0x8880, RZ ;  /* 0x00008880a00b7816 */ /* 0x002fca00000000ff */
[----:B------:R-:W-:-:S07]  /*6a10*/  IMAD R10, R11, R22, RZ ;  /* 0x000000160b0a7224 */ /* 0x000fce00078e02ff */
.L_x_282:
[----:B------:R-:W-:Y:S05]  /*6a20*/  BSYNC B1 ;  /* 0x0000000000017941 */ /* 0x000fea0003800000 */
.L_x_281:
[----:B-1----:R-:W-:Y:S01]  /*6a30*/  @!P4 IMAD R11, R148, R23, R10 ;  /* 0x00000017940bc224 */ /* 0x002fe200078e020a */
[----:B------:R-:W-:Y:S04]  /*6a40*/  BSSY B1, `(.L_x_283) ;  /* 0x0000006000017945 */ /* 0x000fe80003800000 */
[----:B------:R1:W-:Y:S01]  /*6a50*/  @!P4 STG.E.U8 desc[UR38][R4.64+0xf8], R11 ;  /* 0x0000f80b0400c986 */ /* 0x0003e2000c101126 */
[----:B------:R-:W-:Y:S05]  /*6a60*/  @P1 BRA `(.L_x_284) ;  /* 0x00000000000c1947 */ /* 0x000fea0003800000 */
[----:B------:R-:W1:Y:S02]  /*6a70*/  LDG.E.U8 R160, desc[UR38][R2.64+0xf9] ;  /* 0x0000f92602a07981 */ /* 0x000e64000c1e1100 */
[----:B-1----:R-:W-:-:S05]  /*6a80*/  PRMT R11, R160, 0x8880, RZ ;  /* 0x00008880a00b7816 */ /* 0x002fca00000000ff */
[----:B------:R-:W-:-:S07]  /*6a90*/  IMAD R10, R11, R22, RZ ;  /* 0x000000160b0a7224 */ /* 0x000fce00078e02ff */
.L_x_284:
[----:B------:R-:W-:Y:S05]  /*6aa0*/  BSYNC B1 ;  /* 0x0000000000017941 */ /* 0x000fea0003800000 */
.L_x_283:
[----:B------:R-:W-:Y:S01]  /*6ab0*/  @!P1 IMAD R149, R149, R23, R10 ;  /* 0x0000001795959224 */ /* 0x000fe200078e020a */
[----:B------:R-:W-:Y:S04]  /*6ac0*/  BSSY B1, `(.L_x_285) ;  /* 0x0000006000017945 */ /* 0x000fe80003800000 */
[----:B------:R0:W-:Y:S01]  /*6ad0*/  @!P1 STG.E.U8 desc[UR38][R4.64+0xf9], R149 ;  /* 0x0000f99504009986 */ /* 0x0001e2000c101126 */
[----:B------:R-:W-:Y:S05]  /*6ae0*/  @P6 BRA `(.L_x_286) ;  /* 0x00000000000c6947 */ /* 0x000fea0003800000 */
[----:B------:R-:W0:Y:S02]  /*6af0*/  LDG.E.U8 R160, desc[UR38][R8.64+0xf8] ;  /* 0x0000f82608a07981 */ /* 0x000e24000c1e1100 */
[----:B0-----:R-:W-:-:S05]  /*6b00*/  PRMT R3, R160, 0x8880, RZ ;  /* 0x00008880a0037816 */ /* 0x001fca00000000ff */
[----:B------:R-:W-:-:S07]  /*6b10*/  IMAD R10, R3, R22, RZ ;  /* 0x00000016030a7224 */ /* 0x000fce00078e02ff */
.L_x_286:
[----:B------:R-:W-:Y:S05]  /*6b20*/  BSYNC B1 ;  /* 0x0000000000017941 */ /* 0x000fea0003800000 */
.L_x_285:
[----:B0-----:R-:W-:Y:S01]  /*6b30*/  @!P6 IMAD R3, R150, R23, R10 ;  /* 0x000000179603e224 */ /* 0x001fe200078e020a */
[----:B------:R-:W-:Y:S01]  /*6b40*/  ISETP.LT.OR P0, PT, R0, 0xfa, !P0 ;  /* 0x000000fa0000780c */ /* 0x000fe20004701670 */
[----:B------:R-:W-:Y:S03]  /*6b50*/  BSSY B1, `(.L_x_287) ;  /* 0x0000006000017945 */ /* 0x000fe60003800000 */
[----:B------:R0:W-:Y:S09]  /*6b60*/  @!P6 STG.E.U8 desc[UR38][R6.64+0xf8], R3 ;  /* 0x0000f8030600e986 */ /* 0x0001f2000c101126 */
[----:B------:R-:W-:Y:S05]  /*6b70*/  @P0 BRA `(.L_x_288) ;  /* 0x00000000000c0947 */ /* 0x000fea0003800000 */
[----:B------:R-:W0:Y:S02]  /*6b80*/  LDG.E.U8 R160, desc[UR38][R8.64+0xf9] ;  /* 0x0000f92608a07981 */ /* 0x000e24000c1e1100 */
[----:B0-----:R-:W-:-:S05]  /*6b90*/  PRMT R3, R160, 0x8880, RZ ;  /* 0x00008880a0037816 */ /* 0x001fca00000000ff */
[----:B------:R-:W-:-:S07]  /*6ba0*/  IMAD R10, R3, R22, RZ ;  /* 0x00000016030a7224 */ /* 0x000fce00078e02ff */
.L_x_288:
[----:B------:R-:W-:Y:S05]  /*6bb0*/  BSYNC B1 ;  /* 0x0000000000017941 */ /* 0x000fea0003800000 */
.L_x_287:
[----:B------:R-:W-:Y:S01]  /*6bc0*/  IMAD R151, R151, R23, R10 ;  /* 0x0000001797977224 */ /* 0x000fe200078e020a */
[----:B------:R-:W-:Y:S06]  /*6bd0*/  @P0 BRA `(.L_x_289) ;  /* 0x0000001800100947 */ /* 0x000fec0003800000 */
[----:B------:R0:W-:Y:S01]  /*6be0*/  STG.E.U8 desc[UR38][R6.64+0xf9], R151 ;  /* 0x0000f99706007986 */ /* 0x0001e2000c101126 */
[----:B------:R-:W-:Y:S05]  /*6bf0*/  BRA `(.L_x_289) ;  /* 0x0000001800087947 */ /* 0x000fea0003800000 */
.L_x_32:
[C---:B------:R-:W-:Y:S02]  /*6c00*/  ISETP.GE.AND P1, PT, R163.reuse, 0x1, PT ;  /* 0x00000001a300780c */ /* 0x040fe40003f26270 */
[----:B------:R-:W-:Y:S02]  /*6c10*/  ISETP.GE.AND P0, PT, R163, 0x9, PT ;  /* 0x00000009a300780c */ /* 0x000fe40003f06270 */
[C---:B------:R-:W-:Y:S02]  /*6c20*/  ISETP.LT.OR P3, PT, R0.reuse, 0x1, !P1 ;  /* 0x000000010000780c */ /* 0x040fe40004f61670 */
[C---:B------:R-:W-:Y:S02]  /*6c30*/  ISETP.LT.OR P2, PT, R0.reuse, 0x2, !P1 ;  /* 0x000000020000780c */ /* 0x040fe40004f41670 */
[C---:B------:R-:W-:Y:S02]  /*6c40*/  ISETP.LT.OR P6, PT, R0.reuse, 0x1, !P0 ;  /* 0x000000010000780c */ /* 0x040fe400047c1670 */
[----:B------:R-:W-:-:S02]  /*6c50*/  ISETP.LT.OR P4, PT, R0, 0x2, !P0 ;  /* 0x000000020000780c */ /* 0x000fc40004781670 */
[----:B------:R-:W-:-:S05]  /*6c60*/  ISETP.LT.OR P5, PT, R0, 0xa, !P1 ;  /* 0x0000000a0000780c */ /* 0x000fca0004fa1670 */
[-C--:B------:R-:W-:Y:S02]  /*6c70*/  @!P3 IMAD R3, R24, R23.reuse, RZ ;  /* 0x000000171803b224 */ /* 0x080fe400078e02ff */
[-C--:B------:R-:W-:Y:S02]  /*6c80*/  @!P2 IMAD R25, R25, R23.reuse, RZ ;  /* 0x000000171919a224 */ /* 0x080fe400078e02ff */
[-C--:B------:R-:W-:Y:S01]  /*6c90*/  @!P6 IMAD R9, R26, R23.reuse, RZ ;  /* 0x000000171a09e224 */ /* 0x080fe200078e02ff */
[----:B------:R0:W-:Y:S01]  /*6ca0*/  @!P3 STG.E.U8 desc[UR38][R4.64], R3 ;  /* 0x000000030400b986 */ /* 0x0001e2000c101126 */
[C---:B------:R-:W-:Y:S01]  /*6cb0*/  ISETP.LT.OR P3, PT, R0.reuse, 0x9, !P1 ;  /* 0x000000090000780c */ /* 0x040fe20004f61670 */
[-C--:B------:R-:W-:Y:S02]  /*6cc0*/  @!P4 IMAD R27, R27, R23.reuse, RZ ;  /* 0x000000171b1bc224 */ /* 0x080fe400078e02ff */
[----:B------:R-:W-:Y:S01]  /*6cd0*/  @!P5 IMAD R29, R29, R23, RZ ;  /* 0x000000171d1dd224 */ /* 0x000fe200078e02ff */
[----:B------:R-:W-:Y:S01]  /*6ce0*/  @!P2 STG.E.U8 desc[UR38][R4.64+0x1], R25 ;  /* 0x000001190400a986 */ /* 0x000fe2000c101126 */
[----:B------:R-:W-:-:S03]  /*6cf0*/  ISETP.LT.OR P2, PT, R0, 0x9, !P0 ;  /* 0x000000090000780c */ /* 0x000fc60004741670 */
[----:B------:R1:W-:Y:S01]  /*6d00*/  @!P6 STG.E.U8 desc[UR38][R6.64], R9 ;  /* 0x000000090600e986 */ /* 0x0003e2000c101126 */
[----:B------:R-:W-:-:S03]  /*6d10*/  ISETP.LT.OR P6, PT, R0, 0xa, !P0 ;  /* 0x0000000a0000780c */ /* 0x000fc600047c1670 */
[----:B------:R-:W-:Y:S01]  /*6d20*/  @!P4 STG.E.U8 desc[UR38][R6.64+0x1], R27 ;  /* 0x0000011b0600c986 */ /* 0x000fe2000c101126 */
[----:B0-----:R-:W-:Y:S01]  /*6d30*/  @!P3 IMAD R3, R28, R23, RZ ;  /* 0x000000171c03b224 */ /* 0x001fe200078e02ff */
[C---:B------:R-:W-:Y:S02]  /*6d40*/  ISETP.LT.OR P4, PT, R0.reuse, 0x11, !P1 ;  /* 0x000000110000780c */ /* 0x040fe40004f81670 */
[----:B------:R-:W-:Y:S01]  /*6d50*/  @!P5 STG.E.U8 desc[UR38][R4.64+0x9], R29 ;  /* 0x0000091d0400d986 */ /* 0x000fe2000c101126 */
[----:B------:R-:W-:-:S03]  /*6d60*/  ISETP.LT.OR P5, PT, R0, 0x11, !P0 ;  /* 0x000000110000780c */ /* 0x000fc600047a1670 */
[----:B------:R0:W-:Y:S01]  /*6d70*/  @!P3 STG.E.U8 desc[UR38][R4.64+0x8], R3 ;  /* 0x000008030400b986 */ /* 0x0001e2000c101126 */
[----:B------:R-:W-:Y:S01]  /*6d80*/  ISETP.LT.OR P3, PT, R0, 0x12, !P1 ;  /* 0x000000120000780c */ /* 0x000fe20004f61670 */
[-C--:B-1----:R-:W-:Y:S02]  /*6d90*/  @!P2 IMAD R9, R30, R23.reuse, RZ ;  /* 0x000000171e09a224 */ /* 0x082fe400078e02ff */
[----:B------:R-:W-:-:S03]  /*6da0*/  @!P6 IMAD R31, R31, R23, RZ ;  /* 0x000000171f1fe224 */ /* 0x000fc600078e02ff */
[-C--:B------:R-:W-:Y:S01]  /*6db0*/  @!P4 IMAD R11, R32, R23.reuse, RZ ;  /* 0x00000017200bc224 */ /* 0x080fe200078e02ff */
[----:B------:R1:W-:Y:S01]  /*6dc0*/  @!P2 STG.E.U8 desc[UR38][R6.64+0x8], R9 ;  /* 0x000008090600a986 */ /* 0x0003e2000c101126 */
[----:B------:R-:W-:Y:S01]  /*6dd0*/  ISETP.LT.OR P2, PT, R0, 0x12, !P0 ;  /* 0x000000120000780c */ /* 0x000fe20004741670 */
[-C--:B0-----:R-:W-:Y:S02]  /*6de0*/  @!P5 IMAD R3, R34, R23.reuse, RZ ;  /* 0x000000172203d224 */ /* 0x081fe400078e02ff */
[----:B------:R-:W-:Y:S02]  /*6df0*/  @!P6 STG.E.U8 desc[UR38][R6.64+0x9], R31 ;  /* 0x0000091f0600e986 */ /* 0x000fe4000c101126 */
[----:B------:R-:W-:Y:S01]  /*6e00*/  @!P3 IMAD R33, R33, R23, RZ ;  /* 0x000000172121b224 */ /* 0x000fe200078e02ff */
[C---:B------:R-:W-:Y:S01]  /*6e10*/  ISETP.LT.OR P6, PT, R0.reuse, 0x19, !P1 ;  /* 0x000000190000780c */ /* 0x040fe20004fc1670 */
[----:B------:R-:W-:Y:S01]  /*6e20*/  @!P4 STG.E.U8 desc[UR38][R4.64+0x10], R11 ;  /* 0x0000100b0400c986 */ /* 0x000fe2000c101126 */
[----:B------:R-:W-:-:S03]  /*6e30*/  ISETP.LT.OR P4, PT, R0, 0x1a, !P1 ;  /* 0x0000001a0000780c */ /* 0x000fc60004f81670 */
[----:B------:R-:W-:Y:S01]  /*6e40*/  @!P3 STG.E.U8 desc[UR38][R4.64+0x11], R33 ;  /* 0x000011210400b986 */ /* 0x000fe2000c101126 */
[C---:B------:R-:W-:Y:S01]  /*6e50*/  ISETP.LT.OR P3, PT, R0.reuse, 0x19, !P0 ;  /* 0x000000190000780c */ /* 0x040fe20004761670 */
[----:B------:R-:W-:Y:S02]  /*6e60*/  @!P2 IMAD R35, R35, R23, RZ ;  /* 0x000000172323a224 */ /* 0x000fe400078e02ff */
[----:B------:R0:W-:Y:S01]  /*6e70*/  @!P5 STG.E.U8 desc[UR38][R6.64+0x10], R3 ;  /* 0x000010030600d986 */ /* 0x0001e2000c101126 */
[----:B------:R-:W-:-:S03]  /*6e80*/  ISETP.LT.OR P5, PT, R0, 0x1a, !P0 ;  /* 0x0000001a0000780c */ /* 0x000fc600047a1670 */
[-C--:B-1----:R-:W-:Y:S01]  /*6e90*/  @!P6 IMAD R9, R36, R23.reuse, RZ ;  /* 0x000000172409e224 */ /* 0x082fe200078e02ff */
[----:B------:R-:W-:Y:S01]  /*6ea0*/  @!P2 STG.E.U8 desc[UR38][R6.64+0x11], R35 ;  /* 0x000011230600a986 */ /* 0x000fe2000c101126 */
[C---:B------:R-:W-:Y:S01]  /*6eb0*/  ISETP.LT.OR P2, PT, R0.reuse, 0x21, !P1 ;  /* 0x000000210000780c */ /* 0x040fe20004f41670 */
[-C--:B------:R-:W-:Y:S02]  /*6ec0*/  @!P4 IMAD R37, R37, R23.reuse, RZ ;  /* 0x000000172525c224 */ /* 0x080fe400078e02ff */
[----:B------:R1:W-:Y:S01]  /*6ed0*/  @!P6 STG.E.U8 desc[UR38][R4.64+0x18], R9 ;  /* 0x000018090400e986 */ /* 0x0003e2000c101126 */
[----:B------:R-:W-:Y:S01]  /*6ee0*/  ISETP.LT.OR P6, PT, R0, 0x22, !P1 ;  /* 0x000000220000780c */ /* 0x000fe20004fc1670 */
[-C--:B0-----:R-:W-:Y:S02]  /*6ef0*/  @!P3 IMAD R3, R38, R23.reuse, RZ ;  /* 0x000000172603b224 */ /* 0x081fe400078e02ff */
[----:B------:R-:W-:Y:S01]  /*6f00*/  @!P4 STG.E.U8 desc[UR38][R4.64+0x19], R37 ;  /* 0x000019250400c986 */ /* 0x000fe2000c101126 */
[----:B------:R-:W-:Y:S01]  /*6f10*/  @!P5 IMAD R39, R39, R23, RZ ;  /* 0x000000172727d224 */ /* 0x000fe200078e02ff */
[----:B------:R-:W-:-:S02]  /*6f20*/  ISETP.LT.OR P4, PT, R0, 0x21, !P0 ;  /* 0x000000210000780c */ /* 0x000fc40004781670 */
[----:B------:R0:W-:Y:S01]  /*6f30*/  @!P3 STG.E.U8 desc[UR38][R6.64+0x18], R3 ;  /* 0x000018030600b986 */ /* 0x0001e2000c101126 */
[----:B------:R-:W-:Y:S01]  /*6f40*/  ISETP.LT.OR P3, PT, R0, 0x22, !P0 ;  /* 0x000000220000780c */ /* 0x000fe20004761670 */
[-C--:B-1----:R-:W-:Y:S02]  /*6f50*/  @!P2 IMAD R9, R40, R23.reuse, RZ ;  /* 0x000000172809a224 */ /* 0x082fe400078e02ff */
[----:B------:R-:W-:Y:S01]  /*6f60*/  @!P5 STG.E.U8 desc[UR38][R6.64+0x19], R39 ;  /* 0x000019270600d986 */ /* 0x000fe2000c101126 */
[C---:B------:R-:W-:Y:S01]  /*6f70*/  ISETP.LT.OR P5, PT, R0.reuse, 0x29, !P1 ;  /* 0x000000290000780c */ /* 0x040fe20004fa1670 */
[-C--:B------:R-:W-:Y:S02]  /*6f80*/  @!P6 IMAD R41, R41, R23.reuse, RZ ;  /* 0x000000172929e224 */ /* 0x080fe400078e02ff */
[----:B------:R1:W-:Y:S01]  /*6f90*/  @!P2 STG.E.U8 desc[UR38][R4.64+0x20], R9 ;  /* 0x000020090400a986 */ /* 0x0003e2000c101126 */
[----:B------:R-:W-:Y:S02]  /*6fa0*/  ISETP.LT.OR P2, PT, R0, 0x2a, !P1 ;  /* 0x0000002a0000780c */ /* 0x000fe40004f41670 */
[-C--:B------:R-:W-:Y:S01]  /*6fb0*/  @!P4 IMAD R11, R42, R23.reuse, RZ ;  /* 0x000000172a0bc224 */ /* 0x080fe200078e02ff */
[----:B------:R-:W-:Y:S01]  /*6fc0*/  @!P6 STG.E.U8 desc[UR38][R4.64+0x21], R41 ;  /* 0x000021290400e986 */ /* 0x000fe2000c101126 */
[----:B------:R-:W-:Y:S01]  /*6fd0*/  ISETP.LT.OR P6, PT, R0, 0x29, !P0 ;  /* 0x000000290000780c */ /* 0x000fe200047c1670 */
[----:B------:R-:W-:-:S02]  /*6fe0*/  @!P3 IMAD R43, R43, R23, RZ ;  /* 0x000000172b2bb224 */ /* 0x000fc400078e02ff */
[----:B------:R-:W-:Y:S01]  /*6ff0*/  @!P4 STG.E.U8 desc[UR38][R6.64+0x20], R11 ;  /* 0x0000200b0600c986 */ /* 0x000fe2000c101126 */
[----:B------:R-:W-:Y:S01]  /*7000*/  ISETP.LT.OR P4, PT, R0, 0x2a, !P0 ;  /* 0x0000002a0000780c */ /* 0x000fe20004781670 */
[-C--:B0-----:R-:W-:Y:S02]  /*7010*/  @!P5 IMAD R3, R44, R23.reuse, RZ ;  /* 0x000000172c03d224 */ /* 0x081fe400078e02ff */
[----:B------:R-:W-:Y:S01]  /*7020*/  @!P3 STG.E.U8 desc[UR38][R6.64+0x21], R43 ;  /* 0x0000212b0600b986 */ /* 0x000fe2000c101126 */
[C---:B------:R-:W-:Y:S01]  /*7030*/  ISETP.LT.OR P3, PT, R0.reuse, 0x31, !P1 ;  /* 0x000000310000780c */ /* 0x040fe20004f61670 */
[-C--:B------:R-:W-:Y:S02]  /*7040*/  @!P2 IMAD R45, R45, R23.reuse, RZ ;  /* 0x000000172d2da224 */ /* 0x080fe400078e02ff */
[----:B------:R0:W-:Y:S01]  /*7050*/  @!P5 STG.E.U8 desc[UR38][R4.64+0x28], R3 ;  /* 0x000028030400d986 */ /* 0x0001e2000c101126 */
[----:B------:R-:W-:Y:S01]  /*7060*/  ISETP.LT.OR P5, PT, R0, 0x32, !P1 ;  /* 0x000000320000780c */ /* 0x000fe20004fa1670 */
[----:B-1----:R-:W-:-:S02]  /*7070*/  @!P6 IMAD R9, R46, R23, RZ ;  /* 0x000000172e09e224 */ /* 0x002fc400078e02ff */
[----:B------:R-:W-:Y:S01]  /*7080*/  @!P2 STG.E.U8 desc[UR38][R4.64+0x29], R45 ;  /* 0x0000292d0400a986 */ /* 0x000fe2000c101126 */
[C---:B------:R-:W-:Y:S01]  /*7090*/  ISETP.LT.OR P2, PT, R0.reuse, 0x31, !P0 ;  /* 0x000000310000780c */ /* 0x040fe20004741670 */
[-C--:B------:R-:W-:Y:S02]  /*70a0*/  @!P4 IMAD R47, R47, R23.reuse, RZ ;  /* 0x000000172f2fc224 */ /* 0x080fe400078e02ff */
[----:B------:R1:W-:Y:S01]  /*70b0*/  @!P6 STG.E.U8 desc[UR38][R6.64+0x28], R9 ;  /* 0x000028090600e986 */ /* 0x0003e2000c101126 */
[----:B------:R-:W-:Y:S01]  /*70c0*/  ISETP.LT.OR P6, PT, R0, 0x32, !P0 ;  /* 0x000000320000780c */ /* 0x000fe200047c1670 */
[-C--:B0-----:R-:W-:Y:S02]  /*70d0*/  @!P3 IMAD R3, R48, R23.reuse, RZ ;  /* 0x000000173003b224 */ /* 0x081fe400078e02ff */
[----:B------:R-:W-:Y:S02]  /*70e0*/  @!P4 STG.E.U8 desc[UR38][R6.64+0x29], R47 ;  /* 0x0000292f0600c986 */ /* 0x000fe4000c101126 */
[-C--:B------:R-:W-:Y:S01]  /*70f0*/  @!P5 IMAD R49, R49, R23.reuse, RZ ;  /* 0x000000173131d224 */ /* 0x080fe200078e02ff */
[C---:B------:R-:W-:Y:S01]  /*7100*/  ISETP.LT.OR P4, PT, R0.reuse, 0x39, !P1 ;  /* 0x000000390000780c */ /* 0x040fe20004f81670 */
[----:B------:R0:W-:Y:S01]  /*7110*/  @!P3 STG.E.U8 desc[UR38][R4.64+0x30], R3 ;  /* 0x000030030400b986 */ /* 0x0001e2000c101126 */
[----:B------:R-:W-:Y:S01]  /*7120*/  ISETP.LT.OR P3, PT, R0, 0x3a, !P1 ;  /* 0x0000003a0000780c */ /* 0x000fe20004f61670 */
[----:B-1----:R-:W-:-:S02]  /*7130*/  @!P2 IMAD R9, R50, R23, RZ ;  /* 0x000000173209a224 */ /* 0x002fc400078e02ff */
[----:B------:R-:W-:Y:S01]  /*7140*/  @!P5 STG.E.U8 desc[UR38][R4.64+0x31], R49 ;  /* 0x000031310400d986 */ /* 0x000fe2000c101126 */
[C---:B------:R-:W-:Y:S01]  /*7150*/  ISETP.LT.OR P5, PT, R0.reuse, 0x39, !P0 ;  /* 0x000000390000780c */ /* 0x040fe200047a1670 */
[----:B------:R-:W-:Y:S02]  /*7160*/  @!P6 IMAD R51, R51, R23, RZ ;  /* 0x000000173333e224 */ /* 0x000fe400078e02ff */
[----:B------:R1:W-:Y:S01]  /*7170*/  @!P2 STG.E.U8 desc[UR38][R6.64+0x30], R9 ;  /* 0x000030090600a986 */ /* 0x0003e2000c101126 */
[----:B------:R-:W-:-:S03]  /*7180*/  ISETP.LT.OR P2, PT, R0, 0x3a, !P0 ;  /* 0x0000003a0000780c */ /* 0x000fc60004741670 */
[-C--:B------:R-:W-:Y:S01]  /*7190*/  @!P4 IMAD R11, R52, R23.reuse, RZ ;  /* 0x00000017340bc224 */ /* 0x080fe200078e02ff */
[----:B------:R-:W-:Y:S01]  /*71a0*/  @!P6 STG.E.U8 desc[UR38][R6.64+0x31], R51 ;  /* 0x000031330600e986 */ /* 0x000fe2000c101126 */
[C---:B------:R-:W-:Y:S01]  /*71b0*/  ISETP.LT.OR P6, PT, R0.reuse, 0x41, !P1 ;  /* 0x000000410000780c */ /* 0x040fe20004fc1670 */
[-C--:B------:R-:W-:Y:S02]  /*71c0*/  @!P3 IMAD R53, R53, R23.reuse, RZ ;  /* 0x000000173535b224 */ /* 0x080fe400078e02ff */
[----:B------:R-:W-:Y:S01]  /*71d0*/  @!P4 STG.E.U8 desc[UR38][R4.64+0x38], R11 ;  /* 0x0000380b0400c986 */ /* 0x000fe2000c101126 */
[----:B------:R-:W-:Y:S01]  /*71e0*/  ISETP.LT.OR P4, PT, R0, 0x42, !P1 ;  /* 0x000000420000780c */ /* 0x000fe20004f81670 */
[-C--:B0-----:R-:W-:Y:S02]  /*71f0*/  @!P5 IMAD R3, R54, R23.reuse, RZ ;  /* 0x000000173603d224 */ /* 0x081fe400078e02ff */
[----:B------:R-:W-:Y:S01]  /*7200*/  @!P3 STG.E.U8 desc[UR38][R4.64+0x39], R53 ;  /* 0x000039350400b986 */ /* 0x000fe2000c101126 */
[----:B------:R-:W-:Y:S01]  /*7210*/  ISETP.LT.OR P3, PT, R0, 0x41, !P0 ;  /* 0x000000410000780c */ /* 0x000fe20004761670 */
[----:B------:R-:W-:-:S02]  /*7220*/  @!P2 IMAD R55, R55, R23, RZ ;  /* 0x000000173737a224 */ /* 0x000fc400078e02ff */
[----:B------:R0:W-:Y:S01]  /*7230*/  @!P5 STG.E.U8 desc[UR38][R6.64+0x38], R3 ;  /* 0x000038030600d986 */ /* 0x0001e2000c101126 */
[----:B------:R-:W-:Y:S01]  /*7240*/  ISETP.LT.OR P5, PT, R0, 0x42, !P0 ;  /* 0x000000420000780c */ /* 0x000fe200047a1670 */
[-C--:B-1----:R-:W-:Y:S02]  /*7250*/  @!P6 IMAD R9, R56, R23.reuse, RZ ;  /* 0x000000173809e224 */ /* 0x082fe400078e02ff */
[----:B------:R-:W-:Y:S01]  /*7260*/  @!P2 STG.E.U8 desc[UR38][R6.64+0x39], R55 ;  /* 0x000039370600a986 */ /* 0x000fe2000c101126 */
[C---:B------:R-:W-:Y:S01]  /*7270*/  ISETP.LT.OR P2, PT, R0.reuse, 0x49, !P1 ;  /* 0x000000490000780c */ /* 0x040fe20004f41670 */
[-C--:B------:R-:W-:Y:S02]  /*7280*/  @!P4 IMAD R57, R57, R23.reuse, RZ ;  /* 0x000000173939c224 */ /* 0x080fe400078e02ff */
[----:B------:R1:W-:Y:S01]  /*7290*/  @!P6 STG.E.U8 desc[UR38][R4.64+0x40], R9 ;  /* 0x000040090400e986 */ /* 0x0003e2000c101126 */
[----:B------:R-:W-:Y:S01]  /*72a0*/  ISETP.LT.OR P6, PT, R0, 0x4a, !P1 ;  /* 0x0000004a0000780c */ /* 0x000fe20004fc1670 */
[----:B0-----:R-:W-:-:S02]  /*72b0*/  @!P3 IMAD R3, R58, R23, RZ ;  /* 0x000000173a03b224 */ /* 0x001fc400078e02ff */
[----:B------:R-:W-:Y:S02]  /*72c0*/  @!P4 STG.E.U8 desc[UR38][R4.64+0x41], R57 ;  /* 0x000041390400c986 */ /* 0x000fe4000c101126 */
[-C--:B------:R-:W-:Y:S01]  /*72d0*/  @!P5 IMAD R59, R59, R23.reuse, RZ ;  /* 0x000000173b3bd224 */ /* 0x080fe200078e02ff */
[C---:B------:R-:W-:Y:S01]  /*72e0*/  ISETP.LT.OR P4, PT, R0.reuse, 0x49, !P0 ;  /* 0x000000490000780c */ /* 0x040fe20004781670 */
[----:B------:R0:W-:Y:S01]  /*72f0*/  @!P3 STG.E.U8 desc[UR38][R6.64+0x40], R3 ;  /* 0x000040030600b986 */ /* 0x0001e2000c101126 */
[----:B------:R-:W-:Y:S01]  /*7300*/  ISETP.LT.OR P3, PT, R0, 0x4a, !P0 ;  /* 0x0000004a0000780c */ /* 0x000fe20004761670 */
[-C--:B-1----:R-:W-:Y:S02]  /*7310*/  @!P2 IMAD R9, R60, R23.reuse, RZ ;  /* 0x000000173c09a224 */ /* 0x082fe400078e02ff */
[----:B------:R-:W-:Y:S01]  /*7320*/  @!P5 STG.E.U8 desc[UR38][R6.64+0x41], R59 ;  /* 0x0000413b0600d986 */ /* 0x000fe2000c101126 */
[----:B------:R-:W-:Y:S01]  /*7330*/  ISETP.LT.OR P5, PT, R0, 0x51, !P1 ;  /* 0x000000510000780c */ /* 0x000fe20004fa1670 */
[----:B------:R-:W-:-:S02]  /*7340*/  @!P6 IMAD R61, R61, R23, RZ ;  /* 0x000000173d3de224 */ /* 0x000fc400078e02ff */
        /* <DEDUP_REMOVED lines=163> */
[C---:B------:R-:W-:Y:S01]  /*7d80*/  ISETP.LT.OR P5, PT, R0.reuse, 0xba, !P0 ;  /* 0x000000ba0000780c */ /* 0x040fe200047a1670 */
[-C--:B------:R-:W-:Y:S02]  /*7d90*/  @!P6 IMAD R117, R117, R23.reuse, RZ ;  /* 0x000000177575e224 */ /* 0x080fe400078e02ff */
[----:B------:R-:W-:Y:S01]  /*7da0*/  @!P2 STG.E.U8 desc[UR38][R6.64+0xb1], R115 ;  /* 0x0000b1730600a986 */ /* 0x000fe2000c101126 */
[----:B------:R-:W-:Y:S01]  /*7db0*/  ISETP.LT.OR P2, PT, R0, 0xc1, !P1 ;  /* 0x000000c10000780c */ /* 0x000fe20004f41670 */
[-C--:B-1----:R-:W-:Y:S02]  /*7dc0*/  @!P4 IMAD R9, R116, R23.reuse, RZ ;  /* 0x000000177409c224 */ /* 0x082fe400078e02ff */
[----:B------:R-:W-:Y:S01]  /*7dd0*/  @!P6 STG.E.U8 desc[UR38][R4.64+0xb9], R117 ;  /* 0x0000b9750400e986 */ /* 0x000fe2000c101126 */
[----:B------:R-:W-:Y:S01]  /*7de0*/  ISETP.LT.OR P6, PT, R0, 0xc1, !P0 ;  /* 0x000000c10000780c */ /* 0x000fe200047c1670 */
[----:B0-----:R-:W-:-:S02]  /*7df0*/  @!P3 IMAD R3, R118, R23, RZ ;  /* 0x000000177603b224 */ /* 0x001fc400078e02ff */
[----:B------:R0:W-:Y:S02]  /*7e00*/  @!P4 STG.E.U8 desc[UR38][R4.64+0xb8], R9 ;  /* 0x0000b8090400c986 */ /* 0x0001e4000c101126 */
[-C--:B------:R-:W-:Y:S01]  /*7e10*/  @!P5 IMAD R119, R119, R23.reuse, RZ ;  /* 0x000000177777d224 */ /* 0x080fe200078e02ff */
[C---:B------:R-:W-:Y:S01]  /*7e20*/  ISETP.LT.OR P4, PT, R0.reuse, 0xc2, !P1 ;  /* 0x000000c20000780c */ /* 0x040fe20004f81670 */
[----:B------:R1:W-:Y:S01]  /*7e30*/  @!P3 STG.E.U8 desc[UR38][R6.64+0xb8], R3 ;  /* 0x0000b8030600b986 */ /* 0x0003e2000c101126 */
[----:B------:R-:W-:Y:S01]  /*7e40*/  ISETP.LT.OR P3, PT, R0, 0xc9, !P1 ;  /* 0x000000c90000780c */ /* 0x000fe20004f61670 */
[-C--:B------:R-:W-:Y:S02]  /*7e50*/  @!P2 IMAD R11, R120, R23.reuse, RZ ;  /* 0x00000017780ba224 */ /* 0x080fe400078e02ff */
[----:B------:R-:W-:Y:S01]  /*7e60*/  @!P5 STG.E.U8 desc[UR38][R6.64+0xb9], R119 ;  /* 0x0000b9770600d986 */ /* 0x000fe2000c101126 */
[----:B------:R-:W-:Y:S01]  /*7e70*/  ISETP.LT.OR P5, PT, R0, 0xc2, !P0 ;  /* 0x000000c20000780c */ /* 0x000fe200047a1670 */
[----:B0-----:R-:W-:-:S02]  /*7e80*/  @!P6 IMAD R9, R122, R23, RZ ;  /* 0x000000177a09e224 */ /* 0x001fc400078e02ff */
[----:B------:R0:W-:Y:S01]  /*7e90*/  @!P2 STG.E.U8 desc[UR38][R4.64+0xc0], R11 ;  /* 0x0000c00b0400a986 */ /* 0x0001e2000c101126 */
[----:B------:R-:W-:-:S03]  /*7ea0*/  ISETP.LT.OR P2, PT, R0, 0xca, !P1 ;  /* 0x000000ca0000780c */ /* 0x000fc60004f41670 */
[-C--:B------:R-:W-:Y:S02]  /*7eb0*/  @!P4 IMAD R121, R121, R23.reuse, RZ ;  /* 0x000000177979c224 */ /* 0x080fe400078e02ff */
[----:B-1----:R-:W-:-:S03]  /*7ec0*/  @!P3 IMAD R3, R124, R23, RZ ;  /* 0x000000177c03b224 */ /* 0x002fc600078e02ff */
[----:B------:R-:W-:Y:S01]  /*7ed0*/  @!P4 STG.E.U8 desc[UR38][R4.64+0xc1], R121 ;  /* 0x0000c1790400c986 */ /* 0x000fe2000c101126 */
[C---:B------:R-:W-:Y:S01]  /*7ee0*/  ISETP.LT.OR P4, PT, R0.reuse, 0xc9, !P0 ;  /* 0x000000c90000780c */ /* 0x040fe20004781670 */
[-C--:B------:R-:W-:Y:S02]  /*7ef0*/  @!P5 IMAD R123, R123, R23.reuse, RZ ;  /* 0x000000177b7bd224 */ /* 0x080fe400078e02ff */
[----:B------:R1:W-:Y:S01]  /*7f00*/  @!P6 STG.E.U8 desc[UR38][R6.64+0xc0], R9 ;  /* 0x0000c0090600e986 */ /* 0x0003e2000c101126 */
[C---:B------:R-:W-:Y:S01]  /*7f10*/  ISETP.LT.OR P6, PT, R0.reuse, 0xca, !P0 ;  /* 0x000000ca0000780c */ /* 0x040fe200047c1670 */
[----:B------:R-:W-:Y:S02]  /*7f20*/  @!P2 IMAD R125, R125, R23, RZ ;  /* 0x000000177d7da224 */ /* 0x000fe400078e02ff */
[----:B------:R-:W-:Y:S01]  /*7f30*/  @!P5 STG.E.U8 desc[UR38][R6.64+0xc1], R123 ;  /* 0x0000c17b0600d986 */ /* 0x000fe2000c101126 */
[----:B------:R-:W-:-:S03]  /*7f40*/  ISETP.LT.OR P5, PT, R0, 0xd1, !P1 ;  /* 0x000000d10000780c */ /* 0x000fc60004fa1670 */
[----:B------:R2:W-:Y:S01]  /*7f50*/  @!P3 STG.E.U8 desc[UR38][R4.64+0xc8], R3 ;  /* 0x0000c8030400b986 */ /* 0x0005e2000c101126 */
        /* <DEDUP_REMOVED lines=13> */
[-C--:B--2---:R-:W-:Y:S02]  /*8030*/  @!P2 IMAD R3, R130, R23.reuse, RZ ;  /* 0x000000178203a224 */ /* 0x084fe400078e02ff */
[----:B------:R-:W-:Y:S01]  /*8040*/  @!P3 STG.E.U8 desc[UR38][R4.64+0xd1], R129 ;  /* 0x0000d1810400b986 */ /* 0x000fe2000c101126 */
[----:B------:R-:W-:Y:S01]  /*8050*/  ISETP.LT.OR P3, PT, R0, 0xd9, !P0 ;  /* 0x000000d90000780c */ /* 0x000fe20004761670 */
[----:B------:R-:W-:-:S02]  /*8060*/  @!P4 IMAD R131, R131, R23, RZ ;  /* 0x000000178383c224 */ /* 0x000fc400078e02ff */
        /* <DEDUP_REMOVED lines=12> */
[----:B------:R-:W-:Y:S01]  /*8130*/  @!P3 STG.E.U8 desc[UR38][R6.64+0xd8], R9 ;  /* 0x0000d8090600b986 */ /* 0x000fe2000c101126 */
        /* <DEDUP_REMOVED lines=10> */
[----:B------:R-:W-:Y:S02]  /*81e0*/  @!P3 IMAD R139, R139, R23, RZ ;  /* 0x000000178b8bb224 */ /* 0x000fe400078e02ff */
[----:B------:R0:W-:Y:S01]  /*81f0*/  @!P5 STG.E.U8 desc[UR38][R6.64+0xe0], R11 ;  /* 0x0000e00b0600d986 */ /* 0x0001e2000c101126 */
[----:B------:R-:W-:-:S03]  /*8200*/  ISETP.LT.OR P5, PT, R0, 0xe9, !P0 ;  /* 0x000000e90000780c */ /* 0x000fc600047a1670 */
[----:B------:R-:W-:Y:S01]  /*8210*/  @!P3 STG.E.U8 desc[UR38][R6.64+0xe1], R139 ;  /* 0x0000e18b0600b986 */ /* 0x000fe2000c101126 */
[----:B------:R-:W-:Y:S01]  /*8220*/  ISETP.LT.OR P3, PT, R0, 0xf1, !P1 ;  /* 0x000000f10000780c */ /* 0x000fe20004f61670 */
[-C--:B-1----:R-:W-:Y:S02]  /*8230*/  @!P2 IMAD R3, R140, R23.reuse, RZ ;  /* 0x000000178c03a224 */ /* 0x082fe400078e02ff */
[-C--:B------:R-:W-:Y:S02]  /*8240*/  @!P4 IMAD R141, R141, R23.reuse, RZ ;  /* 0x000000178d8dc224 */ /* 0x080fe400078e02ff */
[-C--:B------:R-:W-:Y:S01]  /*8250*/  @!P6 IMAD R143, R143, R23.reuse, RZ ;  /* 0x000000178f8fe224 */ /* 0x080fe200078e02ff */
[----:B------:R1:W-:Y:S01]  /*8260*/  @!P2 STG.E.U8 desc[UR38][R4.64+0xe8], R3 ;  /* 0x0000e8030400a986 */ /* 0x0003e2000c101126 */
[----:B------:R-:W-:Y:S02]  /*8270*/  ISETP.LT.OR P2, PT, R0, 0xf2, !P1 ;  /* 0x000000f20000780c */ /* 0x000fe40004f41670 */
[----:B------:R-:W-:Y:S01]  /*8280*/  @!P5 IMAD R9, R142, R23, RZ ;  /* 0x000000178e09d224 */ /* 0x000fe200078e02ff */
[----:B------:R-:W-:Y:S01]  /*8290*/  @!P4 STG.E.U8 desc[UR38][R4.64+0xe9], R141 ;  /* 0x0000e98d0400c986 */ /* 0x000fe2000c101126 */
[----:B------:R-:W-:-:S02]  /*82a0*/  ISETP.LT.OR P4, PT, R0, 0xf2, !P0 ;  /* 0x000000f20000780c */ /* 0x000fc40004781670 */
[----:B0-----:R-:W-:Y:S01]  /*82b0*/  @!P3 IMAD R11, R144, R23, RZ ;  /* 0x00000017900bb224 */ /* 0x001fe200078e02ff */
[----:B------:R-:W-:Y:S01]  /*82c0*/  @!P5 STG.E.U8 desc[UR38][R6.64+0xe8], R9 ;  /* 0x0000e8090600d986 */ /* 0x000fe2000c101126 */
[----:B------:R-:W-:-:S03]  /*82d0*/  ISETP.LT.OR P5, PT, R0, 0xf1, !P0 ;  /* 0x000000f10000780c */ /* 0x000fc600047a1670 */
[----:B------:R-:W-:Y:S01]  /*82e0*/  @!P6 STG.E.U8 desc[UR38][R6.64+0xe9], R143 ;  /* 0x0000e98f0600e986 */ /* 0x000fe2000c101126 */
[C---:B------:R-:W-:Y:S01]  /*82f0*/  ISETP.LT.OR P6, PT, R0.reuse, 0xf9, !P0 ;  /* 0x000000f90000780c */ /* 0x040fe200047c1670 */
[-C--:B------:R-:W-:Y:S01]  /*8300*/  @!P2 IMAD R145, R145, R23.reuse, RZ ;  /* 0x000000179191a224 */ /* 0x080fe200078e02ff */
[C---:B------:R-:W-:Y:S01]  /*8310*/  ISETP.LT.OR P0, PT, R0.reuse, 0xfa, !P0 ;  /* 0x000000fa0000780c */ /* 0x040fe20004701670 */
[----:B------:R0:W-:Y:S01]  /*8320*/  @!P3 STG.E.U8 desc[UR38][R4.64+0xf0], R11 ;  /* 0x0000f00b0400b986 */ /* 0x0001e2000c101126 */
[C---:B------:R-:W-:Y:S01]  /*8330*/  ISETP.LT.OR P3, PT, R0.reuse, 0xf9, !P1 ;  /* 0x000000f90000780c */ /* 0x040fe20004f61670 */
[-C--:B------:R-:W-:Y:S01]  /*8340*/  @!P4 IMAD R147, R147, R23.reuse, RZ ;  /* 0x000000179393c224 */ /* 0x080fe200078e02ff */
[----:B------:R-:W-:Y:S01]  /*8350*/  ISETP.LT.OR P1, PT, R0, 0xfa, !P1 ;  /* 0x000000fa0000780c */ /* 0x000fe20004f21670 */
[----:B------:R2:W-:Y:S02]  /*8360*/  @!P2 STG.E.U8 desc[UR38][R4.64+0xf1], R145 ;  /* 0x0000f1910400a986 */ /* 0x0005e4000c101126 */
[----:B-1----:R-:W-:-:S02]  /*8370*/  @!P5 IMAD R3, R146, R23, RZ ;  /* 0x000000179203d224 */ /* 0x002fc400078e02ff */
[----:B------:R2:W-:Y:S02]  /*8380*/  @!P4 STG.E.U8 desc[UR38][R6.64+0xf1], R147 ;  /* 0x0000f1930600c986 */ /* 0x0005e4000c101126 */
[-C--:B0-----:R-:W-:Y:S02]  /*8390*/  @!P6 IMAD R11, R150, R23.reuse, RZ ;  /* 0x00000017960be224 */ /* 0x081fe400078e02ff */
[----:B------:R2:W-:Y:S02]  /*83a0*/  @!P5 STG.E.U8 desc[UR38][R6.64+0xf0], R3 ;  /* 0x0000f0030600d986 */ /* 0x0005e4000c101126 */
[-C--:B------:R-:W-:Y:S02]  /*83b0*/  @!P3 IMAD R9, R148, R23.reuse, RZ ;  /* 0x000000179409b224 */ /* 0x080fe400078e02ff */
[-C--:B------:R-:W-:Y:S02]  /*83c0*/  @!P1 IMAD R149, R149, R23.reuse, RZ ;  /* 0x0000001795959224 */ /* 0x080fe400078e02ff */
[----:B------:R-:W-:Y:S01]  /*83d0*/  @!P0 IMAD R151, R151, R23, RZ ;  /* 0x0000001797978224 */ /* 0x000fe200078e02ff */
[----:B------:R2:W-:Y:S04]  /*83e0*/  @!P3 STG.E.U8 desc[UR38][R4.64+0xf8], R9 ;  /* 0x0000f8090400b986 */ /* 0x0005e8000c101126 */
[----:B------:R2:W-:Y:S04]  /*83f0*/  @!P1 STG.E.U8 desc[UR38][R4.64+0xf9], R149 ;  /* 0x0000f99504009986 */ /* 0x0005e8000c101126 */
[----:B------:R2:W-:Y:S04]  /*8400*/  @!P6 STG.E.U8 desc[UR38][R6.64+0xf8], R11 ;  /* 0x0000f80b0600e986 */ /* 0x0005e8000c101126 */
[----:B------:R2:W-:Y:S02]  /*8410*/  @!P0 STG.E.U8 desc[UR38][R6.64+0xf9], R151 ;  /* 0x0000f99706008986 */ /* 0x0005e4000c101126 */
.L_x_289:
[----:B------:R-:W-:Y:S05]  /*8420*/  BSYNC B0 ;  /* 0x0000000000007941 */ /* 0x000fea0003800000 */
.L_x_31:
[----:B------:R-:W-:Y:S01]  /*8430*/  IMAD.U32 R2, RZ, RZ, UR36 ;  /* 0x00000024ff027e24 */ /* 0x000fe2000f8e00ff */
[----:B------:R-:W-:Y:S01]  /*8440*/  ULDC.64 UR4, c[0x0][0x650] ;  /* 0x0001940000047ab9 */ /* 0x000fe20000000a00 */
[----:B------:R-:W-:Y:S01]  /*8450*/  IMAD.U32 R0, RZ, RZ, UR41 ;  /* 0x00000029ff007e24 */ /* 0x000fe2000f8e00ff */
[----:B------:R1:W-:Y:S01]  /*8460*/  SYNCS.ARRIVE.TRANS64.A1T0 RZ, [R158+UR50], RZ ;  /* 0x000000ff9eff79a7 */ /* 0x0003e20008100032 */
[----:B0-2---:R-:W-:Y:S01]  /*8470*/  IMAD.U32 R3, RZ, RZ, UR37 ;  /* 0x00000025ff037e24 */ /* 0x005fe2000f8e00ff */
[C---:B------:R-:W-:Y:S01]  /*8480*/  LEA R16, P0, R2.reuse, R16, 0x1 ;  /* 0x0000001002107211 */ /* 0x040fe200078008ff */
[----:B------:R-:W-:Y:S02]  /*8490*/  IMAD.MOV.U32 R19, RZ, RZ, -0x1 ;  /* 0xffffffffff137424 */ /* 0x000fe400078e00ff */
[----:B------:R-:W-:Y:S01]  /*84a0*/  IMAD.MOV.U32 R18, RZ, RZ, -0x1 ;  /* 0xffffffffff127424 */ /* 0x000fe200078e00ff */
[----:B------:R-:W-:Y:S01]  /*84b0*/  LEA.HI.X R17, R2, R17, R0, 0x1, P0 ;  /* 0x0000001102117211 */ /* 0x000fe200000f0c00 */
[----:B------:R-:W-:Y:S01]  /*84c0*/  IMAD.MOV.U32 R2, RZ, RZ, -0x1 ;  /* 0xffffffffff027424 */ /* 0x000fe200078e00ff */
[----:B------:R-:W-:-:S02]  /*84d0*/  ISETP.GE.U32.AND P0, PT, R16, UR4, PT ;  /* 0x0000000410007c0c */ /* 0x000fc4000bf06070 */
[----:B------:R-:W-:Y:S02]  /*84e0*/  PRMT R0, RZ, 0x7610, R0 ;  /* 0x00007610ff007816 */ /* 0x000fe40000000000 */
[----:B------:R-:W-:-:S13]  /*84f0*/  ISETP.GE.U32.AND.EX P0, PT, R17, UR5, PT, P0 ;  /* 0x0000000511007c0c */ /* 0x000fda000bf06100 */
[----:B-1----:R-:W-:Y:S05]  /*8500*/  @P0 BRA `(.L_x_290) ;  /* 0x00000004008c0947 */ /* 0x002fea0003800000 */
[----:B------:R-:W0:Y:S01]  /*8510*/  S2UR UR7, SR_CTAID.X ;  /* 0x00000000000779c3 */ /* 0x000e220000002500 */
[----:B------:R-:W-:Y:S01]  /*8520*/  ULDC.64 UR4, c[0x0][0x628] ;  /* 0x00018a0000047ab9 */ /* 0x000fe20000000a00 */
[----:B------:R-:W-:Y:S01]  /*8530*/  ULDC UR6, c[0x0][0x150] ;  /* 0x0000540000067ab9 */ /* 0x000fe20000000800 */
[----:B------:R-:W-:Y:S01]  /*8540*/  ISETP.NE.U32.AND P0, PT, RZ, UR4, PT ;  /* 0x00000004ff007c0c */ /* 0x000fe2000bf05070 */
[----:B------:R-:W-:Y:S01]  /*8550*/  ULDC UR15, c[0x0][0x630] ;  /* 0x00018c00000f7ab9 */ /* 0x000fe20000000800 */
[C---:B------:R-:W-:Y:S01]  /*8560*/  R2UR UR16, R16.reuse ;  /* 0x00000000101072ca */ /* 0x040fe200000e0000 */
[----:B------:R-:W-:Y:S01]  /*8570*/  ULDC UR18, c[0x0][0x154] ;  /* 0x0000550000127ab9 */ /* 0x000fe20000000800 */
[----:B------:R-:W-:Y:S01]  /*8580*/  ISETP.NE.AND.EX P0, PT, RZ, UR5, PT, P0 ;  /* 0x00000005ff007c0c */ /* 0x000fe2000bf05300 */
[----:B------:R-:W1:Y:S01]  /*8590*/  S2UR UR19, SR_CTAID.Y ;  /* 0x00000000001379c3 */ /* 0x000e620000002600 */
[----:B------:R-:W-:Y:S02]  /*85a0*/  R2UR UR17, R17 ;  /* 0x00000000111172ca */ /* 0x000fe400000e0000 */
[----:B------:R-:W-:-:S02]  /*85b0*/  R2UR UR12, R16 ;  /* 0x00000000100c72ca */ /* 0x000fc400000e0000 */
[----:B------:R-:W-:Y:S02]  /*85c0*/  R2UR UR13, R17 ;  /* 0x00000000110d72ca */ /* 0x000fe400000e0000 */
[----:B0-----:R-:W-:-:S05]  /*85d0*/  I2FP.F32.U32 R0, UR7 ;  /* 0x0000000700007c45 */ /* 0x001fca0008201000 */
[----:B------:R-:W-:-:S04]  /*85e0*/  FMUL R0, R0, UR6 ;  /* 0x0000000600007c20 */ /* 0x000fc80008400000 */
[----:B------:R0:W2:Y:S01]  /*85f0*/  F2I.U32.TRUNC.NTZ R2, R0 ;  /* 0x0000000000027305 */ /* 0x0000a2000020f000 */
[----:B-1----:R-:W-:Y:S05]  /*8600*/  @!P0 BRA `(.L_x_291) ;  /* 0x0000000000308947 */ /* 0x002fea0003800000 */
        /* <DEDUP_REMOVED lines=12> */
.L_x_291:
[----:B------:R-:W-:Y:S01]  /*86d0*/  USHF.R.U64 UR6, UR12, UR15, UR13 ;  /* 0x0000000f0c067299 */ /* 0x000fe2000800120d */
[----:B0-----:R-:W-:Y:S01]  /*86e0*/  I2FP.F32.U32 R0, UR19 ;  /* 0x0000001300007c45 */ /* 0x001fe20008201000 */
[----:B------:R-:W-:Y:S01]  /*86f0*/  USHF.R.U32.HI UR4, URZ, UR15, UR13 ;  /* 0x0000000f3f047299 */ /* 0x000fe2000801160d */
[----:B--2---:R-:W-:Y:S01]  /*8700*/  R2UR UR14, R2 ;  /* 0x00000000020e72ca */ /* 0x004fe200000e0000 */
[----:B------:R-:W-:Y:S02]  /*8710*/  UIADD3 UR9, UP0, URZ, -UR6, URZ ;  /* 0x800000063f097290 */ /* 0x000fe4000ff1e03f */
[----:B------:R-:W-:Y:S01]  /*8720*/  FMUL R0, R0, UR18 ;  /* 0x0000001200007c20 */ /* 0x000fe20008400000 */
[----:B------:R-:W-:Y:S01]  /*8730*/  ULDC.64 UR12, c[0x0][0x620] ;  /* 0x00018800000c7ab9 */ /* 0x000fe20000000a00 */
[----:B------:R-:W-:Y:S01]  /*8740*/  UIADD3.X UR4, URZ, ~UR4, URZ, UP0, !UPT ;  /* 0x800000043f047290 */ /* 0x000fe200087fe43f */
[----:B------:R-:W-:Y:S01]  /*8750*/  UMOV UR10, UR16 ;  /* 0x00000010000a7c82 */ /* 0x000fe20008000000 */
[----:B------:R-:W-:-:S02]  /*8760*/  UMOV UR11, UR17 ;  /* 0x00000011000b7c82 */ /* 0x000fc40008000000 */
[----:B------:R-:W0:Y:S01]  /*8770*/  F2I.U32.TRUNC.NTZ R0, R0 ;  /* 0x0000000000007305 */ /* 0x000e22000020f000 */
[----:B------:R-:W-:Y:S02]  /*8780*/  UIMAD UR4, UR4, UR12, URZ ;  /* 0x0000000c040472a4 */ /* 0x000fe4000f8e023f */
        /* <DEDUP_REMOVED lines=9> */
[----:B------:R-:W-:Y:S01]  /*8820*/  USHF.R.U64 UR12, UR10, UR13, UR11 ;  /* 0x0000000d0a0c7299 */ /* 0x000fe2000800120b */
[----:B0-----:R-:W-:Y:S01]  /*8830*/  R2UR UR16, R0 ;  /* 0x00000000001072ca */ /* 0x001fe200000e0000 */
[----:B------:R-:W-:Y:S01]  /*8840*/  USHF.R.U32.HI UR10, URZ, UR13, UR11 ;  /* 0x0000000d3f0a7299 */ /* 0x000fe2000801160b */
[----:B------:R-:W-:Y:S01]  /*8850*/  ISETP.NE.AND.EX P0, PT, RZ, UR5, PT, P0 ;  /* 0x00000005ff007c0c */ /* 0x000fe2000bf05300 */
[----:B------:R-:W-:Y:S01]  /*8860*/  ULDC UR17, c[0x0][0x608] ;  /* 0x0001820000117ab9 */ /* 0x000fe20000000800 */
[----:B------:R-:W-:-:S02]  /*8870*/  ULOP3.LUT UR23, URZ, UR18, URZ, 0x33, !UPT ;  /* 0x000000123f177292 */ /* 0x000fc4000f8e333f */
[----:B------:R-:W-:Y:S02]  /*8880*/  USHF.R.U64 UR18, UR12, UR17, UR10 ;  /* 0x000000110c127299 */ /* 0x000fe4000800120a */
[----:B------:R-:W-:Y:S01]  /*8890*/  USHF.R.U32.HI UR10, URZ, UR17, UR10 ;  /* 0x000000113f0a7299 */ /* 0x000fe2000801160a */
[----:B------:R-:W-:Y:S01]  /*88a0*/  UMOV UR20, 0x1 ;  /* 0x0000000100147882 */ /* 0x000fe20000000000 */
[----:B------:R-:W-:Y:S02]  /*88b0*/  UIADD3 UR14, -UR14, URZ, URZ ;  /* 0x0000003f0e0e7290 */ /* 0x000fe4000fffe13f */
[----:B------:R-:W-:Y:S02]  /*88c0*/  USHF.L.U32 UR13, UR20, UR22, URZ ;  /* 0x00000016140d7299 */ /* 0x000fe4000800063f */
[----:B------:R-:W-:Y:S01]  /*88d0*/  USHF.R.U64 UR20, UR18, UR22, UR10 ;  /* 0x0000001612147299 */ /* 0x000fe2000800120a */
[----:B------:R-:W-:Y:S01]  /*88e0*/  ULDC UR15, c[0x0][0x144] ;  /* 0x00005100000f7ab9 */ /* 0x000fe20000000800 */
[----:B------:R-:W-:Y:S01]  /*88f0*/  ULDC UR8, c[0x0][0x600] ;  /* 0x0001800000087ab9 */ /* 0x000fe20000000800 */
[----:B------:R-:W-:-:S02]  /*8900*/  UIADD3 UR21, -UR16, URZ, URZ ;  /* 0x0000003f10157290 */ /* 0x000fc4000fffe13f */
[----:B------:R-:W-:Y:S02]  /*8910*/  USHF.R.U32.HI UR17, URZ, UR22, UR10 ;  /* 0x000000163f117299 */ /* 0x000fe4000801160a */
[----:B------:R-:W-:Y:S02]  /*8920*/  UIADD3 UR9, UR8, -0x1, URZ ;  /* 0xffffffff08097890 */ /* 0x000fe4000fffe03f */
        /* <DEDUP_REMOVED lines=16> */
.L_x_292:
[----:B------:R-:W-:Y:S01]  /*8a30*/  UISETP.NE.AND UP0, UPT, UR48, URZ, UPT ;  /* 0x0000003f3000728c */ /* 0x000fe2000bf05270 */
[----:B------:R-:W-:Y:S01]  /*8a40*/  IMAD.MOV.U32 R0, RZ, RZ, 0x1 ;  /* 0x00000001ff007424 */ /* 0x000fe200078e00ff */
[----:B------:R-:W-:Y:S01]  /*8a50*/  USHF.R.U64 UR4, UR16, UR24, UR17 ;  /* 0x0000001810047299 */ /* 0x000fe20008001211 */
[----:B------:R-:W-:Y:S01]  /*8a60*/  IMAD.U32 R2, RZ, RZ, UR6 ;  /* 0x00000006ff027e24 */ /* 0x000fe2000f8e00ff */
[----:B------:R-:W-:Y:S02]  /*8a70*/  ULOP3.LUT UR18, UR18, UR23, URZ, 0xc0, !UPT ;  /* 0x0000001712127292 */ /* 0x000fe4000f8ec03f */
[----:B------:R-:W-:Y:S02]  /*8a80*/  UIADD3 UR5, -UR4, URZ, URZ ;  /* 0x0000003f04057290 */ /* 0x000fe4000fffe13f */
[----:B------:R-:W-:Y:S02]  /*8a90*/  ULOP3.LUT UR9, UR12, UR9, URZ, 0xc0, !UPT ;  /* 0x000000090c097292 */ /* 0x000fe4000f8ec03f */
[----:B------:R-:W-:-:S02]  /*8aa0*/  UIMAD UR4, UR13, UR4, UR18 ;  /* 0x000000040d0472a4 */ /* 0x000fc4000f8e0212 */
[----:B------:R-:W-:Y:S02]  /*8ab0*/  @UP0 UIMAD UR22, UR26, UR21, UR19 ;  /* 0x000000151a1602a4 */ /* 0x000fe4000f8e0213 */
[----:B------:R-:W-:Y:S01]  /*8ac0*/  UIMAD UR5, UR5, UR25, UR20 ;  /* 0x00000019050572a4 */ /* 0x000fe2000f8e0214 */
[----:B------:R-:W-:Y:S02]  /*8ad0*/  ULDC UR7, c[0x0][0x610] ;  /* 0x0001840000077ab9 */ /* 0x000fe40000000800 */
[----:B------:R-:W-:Y:S02]  /*8ae0*/  UIMAD UR4, UR4, UR7, UR22 ;  /* 0x00000007040472a4 */ /* 0x000fe4000f8e0216 */
[----:B------:R-:W-:-:S04]  /*8af0*/  UIMAD UR5, UR5, UR8, UR9 ;  /* 0x00000008050572a4 */ /* 0x000fc8000f8e0209 */
[----:B------:R-:W-:Y:S02]  /*8b00*/  USEL UR7, UR5, UR4, !UP0 ;  /* 0x0000000405077287 */ /* 0x000fe4000c000000 */
[----:B------:R-:W-:-:S04]  /*8b10*/  USEL UR4, UR4, UR5, !UP0 ;  /* 0x0000000504047287 */ /* 0x000fc8000c000000 */
[----:B------:R-:W-:Y:S02]  /*8b20*/  IMAD.U32 R18, RZ, RZ, UR7 ;  /* 0x00000007ff127e24 */ /* 0x000fe4000f8e00ff */
[----:B------:R-:W-:-:S07]  /*8b30*/  IMAD.U32 R19, RZ, RZ, UR4 ;  /* 0x00000004ff137e24 */ /* 0x000fce000f8e00ff */
.L_x_290:
[----:B------:R-:W-:Y:S02]  /*8b40*/  LOP3.LUT P0, RZ, R0, 0xff, RZ, 0xc0, !PT ;  /* 0x000000ff00ff7812 */ /* 0x000fe4000780c0ff */
[----:B------:R-:W-:-:S11]  /*8b50*/  LOP3.LUT R161, R161, 0x1, RZ, 0x3c, !PT ;  /* 0x00000001a1a17812 */ /* 0x000fd600078e3cff */
[----:B------:R-:W-:Y:S05]  /*8b60*/  @P0 BRA `(.L_x_293) ;  /* 0xffffff8800740947 */ /* 0x000fea000383ffff */
[----:B------:R-:W-:Y:S05]  /*8b70*/  EXIT ;  /* 0x000000000000794d */ /* 0x000fea0003800000 */
.L_x_12:
[----:B------:R-:W-:-:S08]  /*8b80*/  ISETP.NE.AND P0, PT, RZ, UR8, PT ;  /* 0x00000008ff007c0c */ /* 0x000fd0000bf05270 */
[----:B-----5:R-:W0:-:S00]  /*8b90*/  USETMAXREG.DEALLOC.CTAPOOL 0x28 ;  /* 0x00000028000079c8 */ /* 0x020e0000080e0500 */
[----:B------:R-:W-:Y:S05]  /*8ba0*/  @P0 EXIT ;  /* 0x000000000000094d */ /* 0x000fea0003800000 */
[----:B0-----:R-:W-:Y:S01]  /*8bb0*/  LOP3.LUT P0, RZ, R5, 0xff, RZ, 0xc0, !PT ;  /* 0x000000ff05ff7812 */ /* 0x001fe2000780c0ff */
[----:B------:R-:W-:Y:S02]  /*8bc0*/  IMAD.MOV.U32 R8, RZ, RZ, 0x1 ;  /* 0x00000001ff087424 */ /* 0x000fe400078e00ff */
[----:B------:R-:W-:-:S10]  /*8bd0*/  IMAD.MOV.U32 R0, RZ, RZ, RZ ;  /* 0x000000ffff007224 */ /* 0x000fd400078e00ff */
[----:B------:R-:W-:Y:S05]  /*8be0*/  @!P0 BRA `(.L_x_294) ;  /* 0x0000000c001c8947 */ /* 0x000fea0003800000 */
[----:B------:R-:W-:Y:S01]  /*8bf0*/  LOP3.LUT P0, RZ, R4, 0x1f, RZ, 0xc0, !PT ;  /* 0x0000001f04ff7812 */ /* 0x000fe2000780c0ff */
[----:B------:R-:W-:Y:S01]  /*8c00*/  ULDC UR5, c[0x0][0x658] ;  /* 0x0001960000057ab9 */ /* 0x000fe20000000800 */
[----:B------:R-:W-:Y:S01]  /*8c10*/  UMOV UR6, 0xffffffff ;  /* 0xffffffff00067882 */ /* 0x000fe20000000000 */
[----:B------:R-:W-:Y:S01]  /*8c20*/  BSSY B0, `(.L_x_294) ;  /* 0x00000c3000007945 */ /* 0x000fe20003800000 */
[----:B------:R-:W-:Y:S01]  /*8c30*/  USHF.L.U32 UR6, UR6, UR5, URZ ;  /* 0x0000000506067299 */ /* 0x000fe2000800063f */
[C---:B------:R-:W-:Y:S01]  /*8c40*/  ISETP.NE.AND P3, PT, R3.reuse, RZ, PT ;  /* 0x000000ff0300720c */ /* 0x040fe20003f65270 */
[----:B------:R-:W-:Y:S01]  /*8c50*/  IMAD.MOV.U32 R9, RZ, RZ, 0x1 ;  /* 0x00000001ff097424 */ /* 0x000fe200078e00ff */
[----:B------:R-:W-:Y:S01]  /*8c60*/  ISETP.NE.OR P0, PT, R3, RZ, !P0 ;  /* 0x000000ff0300720c */ /* 0x000fe20004705670 */
[----:B------:R-:W-:Y:S01]  /*8c70*/  IMAD.MOV.U32 R8, RZ, RZ, 0x1 ;  /* 0x00000001ff087424 */ /* 0x000fe200078e00ff */
[----:B------:R-:W-:Y:S01]  /*8c80*/  ULDC UR4, c[0x0][0x600] ;  /* 0x0001800000047ab9 */ /* 0x000fe20000000800 */
[----:B------:R-:W-:Y:S01]  /*8c90*/  IMAD.MOV.U32 R0, RZ, RZ, RZ ;  /* 0x000000ffff007224 */ /* 0x000fe200078e00ff */
[----:B------:R-:W-:Y:S01]  /*8ca0*/  UMOV UR7, 0x1 ;  /* 0x0000000100077882 */ /* 0x000fe20000000000 */
[----:B------:R-:W-:-:S02]  /*8cb0*/  UIADD3 UR19, UR42, 0x1, URZ ;  /* 0x000000012a137890 */ /* 0x000fc4000fffe03f */
[----:B------:R-:W-:Y:S02]  /*8cc0*/  ULOP3.LUT UR22, UR40, 0x2, URZ, 0xfc, !UPT ;  /* 0x0000000228167892 */ /* 0x000fe4000f8efc3f */
[----:B------:R-:W-:Y:S02]  /*8cd0*/  UIADD3 UR4, UR4, -0x1, URZ ;  /* 0xffffffff04047890 */ /* 0x000fe4000fffe03f */
[----:B------:R-:W-:Y:S02]  /*8ce0*/  USHF.L.U32 UR5, UR7, UR5, URZ ;  /* 0x0000000507057299 */ /* 0x000fe4000800063f */
[----:B------:R-:W-:Y:S01]  /*8cf0*/  ULOP3.LUT UR6, URZ, UR6, URZ, 0x33, !UPT ;  /* 0x000000063f067292 */ /* 0x000fe2000f8e333f */
[----:B------:R-:W-:-:S11]  /*8d00*/  ULDC.64 UR20, c[0x0][0x198] ;  /* 0x0000660000147ab9 */ /* 0x000fd60000000a00 */
.L_x_306:
[----:B------:R-:W-:-:S03]  /*8d10*/  UMOV UR7, 0xffffffff ;  /* 0xffffffff00077882 */ /* 0x000fc60000000000 */
[----:B------:R-:W-:Y:S05]  /*8d20*/  BRA.DIV UR7, `(.L_x_295) ;  /* 0x0000000e07e47947 */ /* 0x000fea000b800000 */
[----:B------:R-:W-:-:S13]  /*8d30*/  ELECT P6, URZ, PT ;  /* 0x00000000003f782f */ /* 0x000fda00038c0000 */
.L_x_319:
[----:B------:R-:W0:Y:S01]  /*8d40*/  LDC R3, c[0x0][0x28c] ;  /* 0x0000a300ff037b82 */ /* 0x000e220000000800 */
[----:B------:R-:W-:Y:S01]  /*8d50*/  BSSY B1, `(.L_x_296) ;  /* 0x0000038000017945 */ /* 0x000fe20003800000 */
[----:B0-----:R-:W-:-:S13]  /*8d60*/  ISETP.LT.OR P6, PT, R3, 0x1, !P6 ;  /* 0x000000010300780c */ /* 0x001fda00077c1670 */
[----:B------:R-:W-:Y:S05]  /*8d70*/  @P6 BRA `(.L_x_297) ;  /* 0x0000000000d46947 */ /* 0x000fea0003800000 */
[----:B------:R-:W-:Y:S02]  /*8d80*/  IMAD.SHL.U32 R18, R18, 0x100, RZ ;  /* 0x0000010012127824 */ /* 0x000fe400078e00ff */
[----:B------:R-:W-:Y:S02]  /*8d90*/  IMAD.SHL.U32 R19, R19, 0x40, RZ ;  /* 0x0000004013137824 */ /* 0x000fe400078e00ff */
[----:B------:R-:W-:Y:S02]  /*8da0*/  IMAD.MOV.U32 R11, RZ, RZ, RZ ;  /* 0x000000ffff0b7224 */ /* 0x000fe400078e00ff */
[----:B------:R-:W-:Y:S02]  /*8db0*/  IMAD.U32 R12, RZ, RZ, UR19 ;  /* 0x00000013ff0c7e24 */ /* 0x000fe4000f8e00ff */
[----:B------:R-:W-:Y:S02]  /*8dc0*/  IMAD.MOV.U32 R3, RZ, RZ, R8 ;  /* 0x000000ffff037224 */ /* 0x000fe400078e0008 */
[----:B------:R-:W-:-:S07]  /*8dd0*/  IMAD.MOV.U32 R4, RZ, RZ, R0 ;  /* 0x000000ffff047224 */ /* 0x000fce00078e0000 */
.L_x_301:
[----:B------:R-:W0:Y:S01]  /*8de0*/  S2R R6, SR_CgaCtaId ;  /* 0x0000000000067919 */ /* 0x000e220000008800 */
[----:B------:R-:W-:-:S04]  /*8df0*/  MOV R5, 0x400 ;  /* 0x0000040000057802 */ /* 0x000fc80000000f00 */
[----:B0-----:R-:W-:Y:S02]  /*8e00*/  LEA R7, R6, R5, 0x18 ;  /* 0x0000000506077211 */ /* 0x001fe400078ec0ff */
[----:B------:R-:W-:Y:S01]  /*8e10*/  SHF.L.U32 R5, R3, 0x1f, RZ ;  /* 0x0000001f03057819 */ /* 0x000fe200000006ff */
[----:B------:R-:W0:Y:S02]  /*8e20*/  @!P3 LDC R6, c[0x0][0x500] ;  /* 0x00014000ff06bb82 */ /* 0x000e240000000800 */
[----:B------:R-:W-:-:S04]  /*8e30*/  IMAD R10, R4, 0x8, R7 ;  /* 0x00000008040a7824 */ /* 0x000fc800078e0207 */
[----:B------:R-:W1:Y:S02]  /*8e40*/  SYNCS.PHASECHK.TRANS64.TRYWAIT P1, [R10+URZ+0x20], R5 ;  /* 0x000020050a0075a7 */ /* 0x000e64000802017f */
[----:B-1----:R-:W-:Y:S05]  /*8e50*/  @!P1 BRA `(.L_x_298) ;  /* 0x0000000c00b89947 */ /* 0x002fea0003800000 */
.L_x_320:
[----:B------:R-:W-:Y:S01]  /*8e60*/  UPRMT UR7, UR22, 0x9910, URZ ;  /* 0x0000991016077896 */ /* 0x000fe2000800003f */
[----:B0-----:R0:W-:Y:S03]  /*8e70*/  @!P3 SYNCS.ARRIVE.TRANS64 RZ, [R10+URZ], R6 ;  /* 0x000000060affb9a7 */ /* 0x0011e6000800003f */
[----:B------:R-:W-:-:S06]  /*8e80*/  UISETP.NE.AND UP0, UPT, UR7, 0x2, UPT ;  /* 0x000000020700788c */ /* 0x000fcc000bf05270 */
[----:B------:R-:W-:-:S13]  /*8e90*/  PLOP3.LUT P1, PT, PT, PT, UP0, 0x80, 0x0 ;  /* 0x000000000000781c */ /* 0x000fda0003f2f008 */
[----:B0-----:R-:W-:Y:S05]  /*8ea0*/  @P1 BRA `(.L_x_299) ;  /* 0x0000000000041947 */ /* 0x001fea0003800000 */
[----:B------:R-:W-:Y:S01]  /*8eb0*/  BPT.TRAP 0x1 ;  /* 0x000000040000795c */ /* 0x000fe20000300000 */
.L_x_299:
[----:B------:R-:W-:Y:S05]  /*8ec0*/  @P0 BRA `(.L_x_300) ;  /* 0x0000000000040947 */ /* 0x000fea0003800000 */
[----:B------:R-:W-:Y:S01]  /*8ed0*/  BPT.TRAP 0x1 ;  /* 0x000000040000795c */ /* 0x000fe20000300000 */
.L_x_300:
[--C-:B-1----:R-:W-:Y:S01]  /*8ee0*/  IMAD R5, R4, 0x2000, R7.reuse ;  /* 0x0000200004057824 */ /* 0x102fe200078e0207 */
[----:B------:R-:W-:Y:S01]  /*8ef0*/  R2UR UR9, R10 ;  /* 0x000000000a0972ca */ /* 0x000fe200000e0000 */
[----:B------:R-:W-:Y:S01]  /*8f00*/  IMAD R7, R4, 0x8000, R7 ;  /* 0x0000800004077824 */ /* 0x000fe200078e0207 */
[----:B------:R-:W-:Y:S01]  /*8f10*/  UIADD3 UR14, UP0, UR20, 0xf0, URZ ;  /* 0x000000f0140e7890 */ /* 0x000fe2000ff1e03f */
[----:B------:R-:W-:Y:S01]  /*8f20*/  VIADD R12, R12, 0xffffffff ;  /* 0xffffffff0c0c7836 */ /* 0x000fe20000000000 */
[----:B------:R-:W-:Y:S01]  /*8f30*/  R2UR UR7, R5 ;  /* 0x00000000050772ca */ /* 0x000fe200000e0000 */
[----:B------:R-:W-:Y:S01]  /*8f40*/  UIADD3 UR24, UP1, UR20, 0x1f0, URZ ;  /* 0x000001f014187890 */ /* 0x000fe2000ff3e03f */
[----:B------:R-:W-:Y:S01]  /*8f50*/  R2UR UR8, R7 ;  /* 0x00000000070872ca */ /* 0x000fe200000e0000 */
[----:B------:R-:W-:Y:S01]  /*8f60*/  UIADD3.X UR15, URZ, UR21, URZ, UP0, !UPT ;  /* 0x000000153f0f7290 */ /* 0x000fe200087fe43f */
[----:B------:R-:W-:Y:S01]  /*8f70*/  R2UR UR11, R19 ;  /* 0x00000000130b72ca */ /* 0x000fe200000e0000 */
[----:B------:R-:W-:Y:S01]  /*8f80*/  VIADD R4, R4, 0x1 ;  /* 0x0000000104047836 */ /* 0x000fe20000000000 */
[C---:B------:R-:W-:Y:S01]  /*8f90*/  R2UR UR10, R11.reuse ;  /* 0x000000000b0a72ca */ /* 0x040fe200000e0000 */
[----:B------:R-:W-:Y:S01]  /*8fa0*/  UIADD3.X UR25, URZ, UR21, URZ, UP1, !UPT ;  /* 0x000000153f197290 */ /* 0x000fe20008ffe43f */
[----:B------:R-:W-:Y:S01]  /*8fb0*/  R2UR UR12, R2 ;  /* 0x00000000020c72ca */ /* 0x000fe200000e0000 */
[----:B------:R-:W-:Y:S01]  /*8fc0*/  UMOV UR16, 0x0 ;  /* 0x0000000000107882 */ /* 0x000fe20000000000 */
[----:B------:R-:W-:Y:S01]  /*8fd0*/  R2UR UR18, R18 ;  /* 0x00000000121272ca */ /* 0x000fe200000e0000 */
[----:B------:R-:W-:Y:S01]  /*8fe0*/  UMOV UR17, 0x10000000 ;  /* 0x1000000000117882 */ /* 0x000fe20000000000 */
[----:B------:R-:W-:Y:S01]  /*8ff0*/  ISETP.GT.AND P2, PT, R12, 0x1, PT ;  /* 0x000000010c00780c */ /* 0x000fe20003f44270 */
[----:B------:R-:W-:Y:S01]  /*9000*/  UIADD3 UR7, UR7, 0x180, URZ ;  /* 0x0000018007077890 */ /* 0x000fe2000fffe03f */
[----:B------:R-:W-:Y:S01]  /*9010*/  ISETP.NE.AND P1, PT, R4, 0x4, PT ;  /* 0x000000040400780c */ /* 0x000fe20003f25270 */
[----:B------:R-:W-:Y:S01]  /*9020*/  UIADD3 UR13, UR8, 0x8180, URZ ;  /* 0x00008180080d7890 */ /* 0x000fe2000fffe03f */
[----:B------:R-:W-:-:S02]  /*9030*/  VIADD R11, R11, 0x80 ;  /* 0x000000800b0b7836 */ /* 0x000fc40000000000 */
[----:B------:R-:W-:Y:S02]  /*9040*/  SEL R6, RZ, 0x1, P1 ;  /* 0x00000001ff067807 */ /* 0x000fe40000800000 */
[----:B------:R-:W-:Y:S01]  /*9050*/  UMOV UR8, UR7 ;  /* 0x0000000700087c82 */ /* 0x000fe20008000000 */
[----:B------:R-:W-:Y:S01]  /*9060*/  SEL R4, R4, RZ, P1 ;  /* 0x000000ff04047207 */ /* 0x000fe20000800000 */
[----:B------:R0:W-:Y:S01]  /*9070*/  UTMALDG.3D [UR8], [UR14], desc[UR16] ;  /* 0x000010080e0075b4 */ /* 0x0001e20008011000 */
[----:B------:R-:W-:Y:S01]  /*9080*/  LOP3.LUT R3, R3, R6, RZ, 0x3c, !PT ;  /* 0x0000000603037212 */ /* 0x000fe200078e3cff */
[----:B0-----:R-:W-:Y:S01]  /*9090*/  UMOV UR8, UR13 ;  /* 0x0000000d00087c82 */ /* 0x001fe20008000000 */
[----:B------:R-:W-:Y:S02]  /*90a0*/  UMOV UR11, UR18 ;  /* 0x00000012000b7c82 */ /* 0x000fe40008000000 */
[----:B------:R0:W-:Y:S02]  /*90b0*/  UTMALDG.3D [UR8], [UR24], desc[UR16] ;  /* 0x00001008180075b4 */ /* 0x0001e40008011000 */
[----:B0-----:R-:W-:Y:S05]  /*90c0*/  @P2 BRA `(.L_x_301) ;  /* 0xfffffffc00442947 */ /* 0x001fea000383ffff */
.L_x_297:
[----:B------:R-:W-:Y:S05]  /*90d0*/  BSYNC B1 ;  /* 0x0000000000017941 */ /* 0x000fea0003800000 */
.L_x_296:
[----:B------:R-:W-:Y:S01]  /*90e0*/  LOP3.LUT P4, RZ, R9, 0xff, RZ, 0xc0, !PT ;  /* 0x000000ff09ff7812 */ /* 0x000fe2000788c0ff */
[----:B------:R-:W-:Y:S01]  /*90f0*/  VIADD R0, R0, UR42 ;  /* 0x0000002a00007c36 */ /* 0x000fe20008000000 */
[----:B------:R-:W-:Y:S01]  /*9100*/  ULDC.64 UR8, c[0x0][0x650] ;  /* 0x0001940000087ab9 */ /* 0x000fe20000000a00 */
[----:B------:R-:W-:Y:S01]  /*9110*/  BSSY B1, `(.L_x_302) ;  /* 0x0000071000017945 */ /* 0x000fe20003800000 */
[----:B------:R-:W-:Y:S01]  /*9120*/  IMAD.MOV.U32 R19, RZ, RZ, -0x1 ;  /* 0xffffffffff137424 */ /* 0x000fe200078e00ff */
[----:B------:R-:W-:Y:S01]  /*9130*/  PRMT R9, RZ, 0x7610, R9 ;  /* 0x00007610ff097816 */ /* 0x000fe20000000009 */
[----:B------:R-:W-:Y:S01]  /*9140*/  IMAD.MOV.U32 R18, RZ, RZ, -0x1 ;  /* 0xffffffffff127424 */ /* 0x000fe200078e00ff */
[C---:B------:R-:W-:Y:S02]  /*9150*/  ISETP.GT.U32.AND P1, PT, R0.reuse, 0x3, PT ;  /* 0x000000030000780c */ /* 0x040fe40003f24070 */
[----:B------:R-:W-:Y:S02]  /*9160*/  SHF.R.U32.HI R2, RZ, 0x2, R0 ;  /* 0x00000002ff027819 */ /* 0x000fe40000011600 */
[----:B------:R-:W-:-:S02]  /*9170*/  LOP3.LUT R0, R0, 0x3, RZ, 0xc0, !PT ;  /* 0x0000000300007812 */ /* 0x000fc400078ec0ff */
[----:B------:R-:W0:Y:S01]  /*9180*/  @P4 S2R R4, SR_CgaCtaId ;  /* 0x0000000000044919 */ /* 0x000e220000008800 */
[----:B------:R-:W-:Y:S02]  /*9190*/  @P4 MOV R3, 0x400 ;  /* 0x0000040000034802 */ /* 0x000fe40000000f00 */
[----:B------:R-:W-:-:S04]  /*91a0*/  LOP3.LUT R2, R2, 0x1, RZ, 0xc0, !PT ;  /* 0x0000000102027812 */ /* 0x000fc800078ec0ff */
[----:B------:R-:W-:Y:S02]  /*91b0*/  ISETP.NE.U32.AND P2, PT, R2, 0x1, PT ;  /* 0x000000010200780c */ /* 0x000fe40003f45070 */
[----:B0-----:R-:W-:Y:S01]  /*91c0*/  @P4 LEA R3, R4, R3, 0x18 ;  /* 0x0000000304034211 */ /* 0x001fe200078ec0ff */
[----:B------:R-:W-:-:S03]  /*91d0*/  IMAD.U32 R4, RZ, RZ, UR42 ;  /* 0x0000002aff047e24 */ /* 0x000fc6000f8e00ff */
[----:B------:R0:W-:Y:S01]  /*91e0*/  @P4 SYNCS.ARRIVE.TRANS64.A1T0 RZ, [R3+URZ+0x78], RZ ;  /* 0x000078ff03ff49a7 */ /* 0x0001e2000810003f */
[----:B------:R-:W-:Y:S02]  /*91f0*/  IADD3 R16, P4, R16, UR36, RZ ;  /* 0x0000002410107c10 */ /* 0x000fe4000ff9e0ff */
[----:B------:R-:W-:Y:S02]  /*9200*/  ISETP.LT.U32.AND P1, PT, R4, 0x4, P1 ;  /* 0x000000040400780c */ /* 0x000fe40000f21070 */
[----:B------:R-:W-:Y:S02]  /*9210*/  IADD3.X R17, R17, UR41, RZ, P4, !PT ;  /* 0x0000002911117c10 */ /* 0x000fe4000a7fe4ff */
[----:B------:R-:W-:Y:S02]  /*9220*/  ISETP.GE.U32.AND P4, PT, R16, UR8, PT ;  /* 0x0000000810007c0c */ /* 0x000fe4000bf86070 */
[----:B0-----:R-:W-:Y:S02]  /*9230*/  SEL R3, RZ, 0x1, !P1 ;  /* 0x00000001ff037807 */ /* 0x001fe40004800000 */
[----:B------:R-:W-:-:S02]  /*9240*/  ISETP.GE.U32.AND.EX P1, PT, R17, UR9, PT, P4 ;  /* 0x0000000911007c0c */ /* 0x000fc4000bf26140 */
[----:B------:R-:W-:-:S04]  /*9250*/  ISETP.GT.U32.AND P2, PT, R4, 0x3, !P2 ;  /* 0x000000030400780c */ /* 0x000fc80005744070 */
[----:B------:R-:W-:-:S04]  /*9260*/  SEL R2, RZ, 0x1, !P2 ;  /* 0x00000001ff027807 */ /* 0x000fc80005000000 */
[--C-:B------:R-:W-:Y:S01]  /*9270*/  LOP3.LUT R8, R2, R8, R3.reuse, 0x96, !PT ;  /* 0x0000000802087212 */ /* 0x100fe200078e9603 */
[----:B------:R-:W-:Y:S01]  /*9280*/  IMAD.MOV.U32 R2, RZ, RZ, -0x1 ;  /* 0xffffffffff027424 */ /* 0x000fe200078e00ff */
[----:B------:R-:W-:Y:S01]  /*9290*/  PRMT R3, RZ, 0x7610, R3 ;  /* 0x00007610ff037816 */ /* 0x000fe20000000003 */
[----:B------:R-:W-:Y:S06]  /*92a0*/  @P1 BRA `(.L_x_303) ;  /* 0x00000004005c1947 */ /* 0x000fec0003800000 */
[----:B------:R-:W0:Y:S01]  /*92b0*/  S2UR UR7, SR_CTAID.X ;  /* 0x00000000000779c3 */ /* 0x000e220000002500 */
[----:B------:R-:W-:Y:S01]  /*92c0*/  ULDC.64 UR8, c[0x0][0x628] ;  /* 0x00018a0000087ab9 */ /* 0x000fe20000000a00 */
[----:B------:R-:W-:Y:S01]  /*92d0*/  ULDC UR10, c[0x0][0x150] ;  /* 0x00005400000a7ab9 */ /* 0x000fe20000000800 */
[----:B------:R-:W-:Y:S01]  /*92e0*/  ISETP.NE.U32.AND P1, PT, RZ, UR8, PT ;  /* 0x00000008ff007c0c */ /* 0x000fe2000bf25070 */
[----:B------:R-:W-:Y:S01]  /*92f0*/  ULDC UR11, c[0x0][0x630] ;  /* 0x00018c00000b7ab9 */ /* 0x000fe20000000800 */
[----:B------:R-:W-:Y:S01]  /*9300*/  ULDC UR13, c[0x0][0x154] ;  /* 0x00005500000d7ab9 */ /* 0x000fe20000000800 */
[----:B------:R-:W-:Y:S01]  /*9310*/  IMAD.MOV.U32 R2, RZ, RZ, R16 ;  /* 0x000000ffff027224 */ /* 0x000fe200078e0010 */
[----:B------:R-:W-:Y:S01]  /*9320*/  ISETP.NE.AND.EX P1, PT, RZ, UR9, PT, P1 ;  /* 0x00000009ff007c0c */ /* 0x000fe2000bf25310 */
[----:B------:R-:W1:Y:S01]  /*9330*/  S2UR UR12, SR_CTAID.Y ;  /* 0x00000000000c79c3 */ /* 0x000e620000002600 */
[----:B0-----:R-:W-:-:S05]  /*9340*/  I2FP.F32.U32 R3, UR7 ;  /* 0x0000000700037c45 */ /* 0x001fca0008201000 */
[----:B------:R-:W-:Y:S01]  /*9350*/  FMUL R12, R3, UR10 ;  /* 0x0000000a030c7c20 */ /* 0x000fe20008400000 */
[----:B------:R-:W-:-:S05]  /*9360*/  IMAD.MOV.U32 R3, RZ, RZ, R17 ;  /* 0x000000ffff037224 */ /* 0x000fca00078e0011 */
[----:B------:R-:W-:Y:S05]  /*9370*/  @!P1 BRA `(.L_x_304) ;  /* 0x0000000000289947 */ /* 0x000fea0003800000 */
[----:B------:R-:W-:Y:S02]  /*9380*/  ULDC UR10, c[0x0][0x634] ;  /* 0x00018d00000a7ab9 */ /* 0x000fe40000000800 */
[----:B------:R-:W-:-:S05]  /*9390*/  IADD3 R7, P1, R16, UR10, RZ ;  /* 0x0000000a10077c10 */ /* 0x000fca000ff3e0ff */
[----:B------:R-:W-:-:S04]  /*93a0*/  IMAD.X R11, RZ, RZ, R17, P1 ;  /* 0x000000ffff0b7224 */ /* 0x000fc800008e0611 */
[----:B------:R-:W-:-:S04]  /*93b0*/  IMAD.WIDE.U32 R4, R11, UR8, RZ ;  /* 0x000000080b047c25 */ /* 0x000fc8000f8e00ff */
[----:B------:R-:W-:-:S04]  /*93c0*/  IMAD.WIDE.U32 R4, P1, R7, UR9, R4 ;  /* 0x0000000907047c25 */ /* 0x000fc8000f820004 */
[----:B------:R-:W-:-:S04]  /*93d0*/  IMAD.WIDE.U32 R6, R7, UR8, RZ ;  /* 0x0000000807067c25 */ /* 0x000fc8000f8e00ff */
[----:B------:R-:W-:Y:S01]  /*93e0*/  IMAD.X R3, RZ, RZ, RZ, P1 ;  /* 0x000000ffff037224 */ /* 0x000fe200008e06ff */
[----:B------:R-:W-:Y:S01]  /*93f0*/  IADD3 RZ, P1, R7, R4, RZ ;  /* 0x0000000407ff7210 */ /* 0x000fe20007f3e0ff */
[----:B------:R-:W-:-:S04]  /*9400*/  IMAD.MOV.U32 R2, RZ, RZ, R5 ;  /* 0x000000ffff027224 */ /* 0x000fc800078e0005 */
[----:B------:R-:W-:-:S08]  /*9410*/  IMAD.WIDE.U32.X R2, R11, UR9, R2, P1 ;  /* 0x000000090b027c25 */ /* 0x000fd000088e0402 */
.L_x_304:
[--C-:B------:R-:W-:Y:S01]  /*9420*/  SHF.R.U64 R10, R2, UR11, R3.reuse ;  /* 0x0000000b020a7c19 */ /* 0x100fe20008001203 */
[----:B------:R-:W0:Y:S01]  /*9430*/  F2I.U32.TRUNC.NTZ R12, R12 ;  /* 0x0000000c000c7305 */ /* 0x000e22000020f000 */
[----:B------:R-:W-:Y:S01]  /*9440*/  SHF.R.U32.HI R2, RZ, UR11, R3 ;  /* 0x0000000bff027c19 */ /* 0x000fe20008011603 */
[----:B------:R-:W-:Y:S01]  /*9450*/  ULDC.64 UR8, c[0x0][0x620] ;  /* 0x0001880000087ab9 */ /* 0x000fe20000000a00 */
[----:B------:R-:W-:Y:S01]  /*9460*/  IADD3 R5, P1, RZ, -R10, RZ ;  /* 0x8000000aff057210 */ /* 0x000fe20007f3e0ff */
[----:B------:R-:W-:Y:S01]  /*9470*/  ULDC.64 UR14, c[0x0][0x640] ;  /* 0x00019000000e7ab9 */ /* 0x000fe20000000a00 */
[----:B-1----:R-:W-:Y:S01]  /*9480*/  I2FP.F32.U32 R4, UR12 ;  /* 0x0000000c00047c45 */ /* 0x002fe20008201000 */
[----:B------:R-:W1:Y:S01]  /*9490*/  LDC R14, c[0x0][0x610] ;  /* 0x00018400ff0e7b82 */ /* 0x000e620000000800 */
[----:B------:R-:W-:Y:S01]  /*94a0*/  ULDC UR11, c[0x0][0x658] ;  /* 0x00019600000b7ab9 */ /* 0x000fe20000000800 */
[----:B------:R-:W-:Y:S01]  /*94b0*/  IMAD.X R2, RZ, RZ, ~R2, P1 ;  /* 0x000000ffff027224 */ /* 0x000fe200008e0e02 */
[----:B------:R-:W-:Y:S01]  /*94c0*/  ISETP.NE.U32.AND P1, PT, RZ, UR14, PT ;  /* 0x0000000eff007c0c */ /* 0x000fe2000bf25070 */
[----:B------:R-:W-:Y:S01]  /*94d0*/  FMUL R6, R4, UR13 ;  /* 0x0000000d04067c20 */ /* 0x000fe20008400000 */
[----:B------:R-:W-:Y:S01]  /*94e0*/  ULDC UR13, c[0x0][0x648] ;  /* 0x00019200000d7ab9 */ /* 0x000fe20000000800 */
[----:B------:R-:W-:Y:S01]  /*94f0*/  IMAD R4, R2, UR8, RZ ;  /* 0x0000000802047c24 */ /* 0x000fe2000f8e02ff */
[----:B------:R-:W-:Y:S01]  /*9500*/  ISETP.NE.AND.EX P1, PT, RZ, UR15, PT, P1 ;  /* 0x0000000fff007c0c */ /* 0x000fe2000bf25310 */
[C---:B------:R-:W-:Y:S01]  /*9510*/  IMAD.WIDE.U32 R2, R5.reuse, UR8, R16 ;  /* 0x0000000805027c25 */ /* 0x040fe2000f8e0010 */
[----:B0-----:R-:W-:Y:S01]  /*9520*/  R2UR UR8, R12 ;  /* 0x000000000c0872ca */ /* 0x001fe200000e0000 */
[----:B------:R-:W0:Y:S02]  /*9530*/  F2I.U32.TRUNC.NTZ R6, R6 ;  /* 0x0000000600067305 */ /* 0x000e24000020f000 */
[----:B------:R-:W-:Y:S01]  /*9540*/  IMAD R5, R5, UR9, R4 ;  /* 0x0000000905057c24 */ /* 0x000fe2000f8e0204 */
[----:B------:R-:W-:-:S03]  /*9550*/  ULDC UR9, c[0x0][0x618] ;  /* 0x0001860000097ab9 */ /* 0x000fc60000000800 */
[----:B------:R-:W-:-:S05]  /*9560*/  IMAD.IADD R3, R3, 0x1, R5 ;  /* 0x0000000103037824 */ /* 0x000fca00078e0205 */
[--C-:B------:R-:W-:Y:S02]  /*9570*/  SHF.R.U64 R12, R2, UR9, R3.reuse ;  /* 0x00000009020c7c19 */ /* 0x100fe40008001203 */
[----:B------:R-:W-:Y:S01]  /*9580*/  SHF.R.U32.HI R3, RZ, UR9, R3 ;  /* 0x00000009ff037c19 */ /* 0x000fe20008011603 */
[----:B------:R-:W-:Y:S01]  /*9590*/  ULDC UR9, c[0x0][0x608] ;  /* 0x0001820000097ab9 */ /* 0x000fe20000000800 */
[----:B0-----:R-:W-:Y:S02]  /*95a0*/  R2UR UR10, R6 ;  /* 0x00000000060a72ca */ /* 0x001fe400000e0000 */
[--C-:B------:R-:W-:Y:S02]  /*95b0*/  SHF.R.U64 R13, R12, UR9, R3.reuse ;  /* 0x000000090c0d7c19 */ /* 0x100fe40008001203 */
[----:B------:R-:W-:Y:S01]  /*95c0*/  SHF.R.U32.HI R2, RZ, UR9, R3 ;  /* 0x00000009ff027c19 */ /* 0x000fe20008011603 */
[----:B------:R-:W-:-:S03]  /*95d0*/  UIADD3 UR9, -UR8, URZ, URZ ;  /* 0x0000003f08097290 */ /* 0x000fc6000fffe13f */
[--C-:B------:R-:W-:Y:S01]  /*95e0*/  SHF.R.U64 R15, R13, UR11, R2.reuse ;  /* 0x0000000b0d0f7c19 */ /* 0x100fe20008001202 */
[----:B------:R-:W-:Y:S01]  /*95f0*/  ULDC UR8, c[0x0][0x144] ;  /* 0x0000510000087ab9 */ /* 0x000fe20000000800 */
[----:B------:R-:W-:-:S03]  /*9600*/  SHF.R.U32.HI R3, RZ, UR11, R2 ;  /* 0x0000000bff037c19 */ /* 0x000fc60008011602 */
[----:B------:R-:W-:Y:S01]  /*9610*/  IMAD.MOV.U32 R2, RZ, RZ, R15 ;  /* 0x000000ffff027224 */ /* 0x000fe200078e000f */
[----:B------:R-:W-:Y:S06]  /*9620*/  @!P1 BRA `(.L_x_305) ;  /* 0x0000000000289947 */ /* 0x000fec0003800000 */
        /* <DEDUP_REMOVED lines=10> */
.L_x_305:
[----:B------:R-:W-:Y:S01]  /*96d0*/  UISETP.NE.AND UP0, UPT, UR48, URZ, UPT ;  /* 0x0000003f3000728c */ /* 0x000fe2000bf05270 */
[----:B------:R-:W-:Y:S01]  /*96e0*/  SHF.R.U64 R3, R2, UR13, R3 ;  /* 0x0000000d02037c19 */ /* 0x000fe20008001203 */
[----:B------:R-:W-:Y:S01]  /*96f0*/  UIADD3 UR10, -UR10, URZ, URZ ;  /* 0x0000003f0a0a7290 */ /* 0x000fe2000fffe13f */
[----:B------:R-:W-:Y:S01]  /*9700*/  LOP3.LUT R2, R13, UR6, RZ, 0xc0, !PT ;  /* 0x000000060d027c12 */ /* 0x000fe2000f8ec0ff */
[----:B------:R-:W-:Y:S02]  /*9710*/  UIMAD UR7, UR8, UR9, UR7 ;  /* 0x00000009080772a4 */ /* 0x000fe4000f8e0207 */
[----:B------:R-:W-:Y:S01]  /*9720*/  IMAD.MOV R4, RZ, RZ, -R3 ;  /* 0x000000ffff047224 */ /* 0x000fe200078e0a03 */
[----:B------:R-:W-:Y:S01]  /*9730*/  ULDC UR8, c[0x0][0x148] ;  /* 0x0000520000087ab9 */ /* 0x000fe20000000800 */
[----:B------:R-:W-:Y:S01]  /*9740*/  IMAD R19, R3, UR5, R2 ;  /* 0x0000000503137c24 */ /* 0x000fe2000f8e0202 */
[----:B------:R-:W-:Y:S02]  /*9750*/  LOP3.LUT R3, R12, UR4, RZ, 0xc0, !PT ;  /* 0x000000040c037c12 */ /* 0x000fe4000f8ec0ff */
[----:B------:R-:W-:Y:S01]  /*9760*/  @UP0 UIMAD UR7, UR8, UR10, UR12 ;  /* 0x0000000a080702a4 */ /* 0x000fe2000f8e020c */
[----:B------:R-:W-:-:S02]  /*9770*/  PLOP3.LUT P1, PT, PT, PT, UP0, 0x80, 0x0 ;  /* 0x000000000000781c */ /* 0x000fc40003f2f008 */
[----:B------:R-:W-:Y:S02]  /*9780*/  ULDC UR8, c[0x0][0x638] ;  /* 0x00018e0000087ab9 */ /* 0x000fe40000000800 */
[----:B------:R-:W-:Y:S02]  /*9790*/  IMAD R2, R4, UR8, R15 ;  /* 0x0000000804027c24 */ /* 0x000fe4000f8e020f */
[----:B-1----:R-:W-:Y:S01]  /*97a0*/  IMAD R19, R19, R14, UR7 ;  /* 0x0000000713137e24 */ /* 0x002fe2000f8e020e */
[----:B------:R-:W-:Y:S01]  /*97b0*/  ULDC UR7, c[0x0][0x600] ;  /* 0x0001800000077ab9 */ /* 0x000fe20000000800 */
[----:B------:R-:W-:Y:S02]  /*97c0*/  IMAD.MOV.U32 R4, RZ, RZ, 0x1 ;  /* 0x00000001ff047424 */ /* 0x000fe400078e00ff */
[----:B------:R-:W-:-:S03]  /*97d0*/  IMAD R2, R2, UR7, R3 ;  /* 0x0000000702027c24 */ /* 0x000fc6000f8e0203 */
[----:B------:R-:W-:Y:S02]  /*97e0*/  PRMT R3, R4, 0x7610, R3 ;  /* 0x0000761004037816 */ /* 0x000fe40000000003 */
[----:B------:R-:W-:Y:S02]  /*97f0*/  SEL R18, R2, R19, !P1 ;  /* 0x0000001302127207 */ /* 0x000fe40004800000 */
[----:B------:R-:W-:Y:S01]  /*9800*/  SEL R19, R19, R2, !P1 ;  /* 0x0000000213137207 */ /* 0x000fe20004800000 */
[----:B------:R-:W-:-:S07]  /*9810*/  IMAD.MOV.U32 R2, RZ, RZ, R10 ;  /* 0x000000ffff027224 */ /* 0x000fce00078e000a */
.L_x_303:
[----:B------:R-:W-:Y:S05]  /*9820*/  BSYNC B1 ;  /* 0x0000000000017941 */ /* 0x000fea0003800000 */
.L_x_302:
[----:B------:R-:W-:-:S13]  /*9830*/  LOP3.LUT P1, RZ, R3, 0xff, RZ, 0xc0, !PT ;  /* 0x000000ff03ff7812 */ /* 0x000fda000782c0ff */
[----:B------:R-:W-:Y:S05]  /*9840*/  @P1 BRA `(.L_x_306) ;  /* 0xfffffff400301947 */ /* 0x000fea000383ffff */
[----:B------:R-:W-:Y:S05]  /*9850*/  BSYNC B0 ;  /* 0x0000000000007941 */ /* 0x000fea0003800000 */
.L_x_294:
[----:B------:R-:W-:-:S03]  /*9860*/  UMOV UR7, 0xffffffff ;  /* 0xffffffff00077882 */ /* 0x000fc60000000000 */
[----:B------:R-:W-:Y:S05]  /*9870*/  BRA.DIV UR7, `(.L_x_307) ;  /* 0x0000000607447947 */ /* 0x000fea000b800000 */
[----:B------:R-:W-:-:S13]  /*9880*/  ELECT P6, URZ, PT ;  /* 0x00000000003f782f */ /* 0x000fda00038c0000 */
.L_x_323:
[----:B------:R-:W-:Y:S04]  /*9890*/  BSSY B0, `(.L_x_308) ;  /* 0x000002c000007945 */ /* 0x000fe80003800000 */
[----:B------:R-:W-:Y:S05]  /*98a0*/  @!P6 BRA `(.L_x_309) ;  /* 0x0000000000a8e947 */ /* 0x000fea0003800000 */
[----:B------:R-:W-:-:S04]  /*98b0*/  ULOP3.LUT UR7, UR40, 0x2, URZ, 0xfc, !UPT ;  /* 0x0000000228077892 */ /* 0x000fc8000f8efc3f */
[----:B------:R-:W-:-:S06]  /*98c0*/  UISETP.NE.AND UP0, UPT, UR7, 0x3, UPT ;  /* 0x000000030700788c */ /* 0x000fcc000bf05270 */
[----:B------:R-:W-:-:S13]  /*98d0*/  PLOP3.LUT P0, PT, PT, PT, UP0, 0x80, 0x0 ;  /* 0x000000000000781c */ /* 0x000fda0003f0f008 */
[----:B------:R-:W-:Y:S05]  /*98e0*/  @!P0 BRA `(.L_x_310) ;  /* 0x0000000000048947 */ /* 0x000fea0003800000 */
[----:B------:R-:W-:Y:S01]  /*98f0*/  BPT.TRAP 0x1 ;  /* 0x000000040000795c */ /* 0x000fe20000300000 */
.L_x_310:
[----:B------:R-:W0:Y:S01]  /*9900*/  S2R R3, SR_CgaCtaId ;  /* 0x0000000000037919 */ /* 0x000e220000008800 */
[----:B------:R-:W-:-:S04]  /*9910*/  MOV R2, 0x400 ;  /* 0x0000040000027802 */ /* 0x000fc80000000f00 */
[----:B0-----:R-:W-:Y:S02]  /*9920*/  LEA R3, R3, R2, 0x18 ;  /* 0x0000000203037211 */ /* 0x001fe400078ec0ff */
[----:B------:R-:W-:-:S03]  /*9930*/  SHF.L.U32 R2, R8, 0x1f, RZ ;  /* 0x0000001f08027819 */ /* 0x000fc600000006ff */
[----:B------:R-:W-:-:S04]  /*9940*/  VIADD R3, R3, 0x20 ;  /* 0x0000002003037836 */ /* 0x000fc80000000000 */
[C---:B------:R-:W-:Y:S02]  /*9950*/  IMAD R7, R0.reuse, 0x8, R3 ;  /* 0x0000000800077824 */ /* 0x040fe400078e0203 */
[----:B------:R-:W-:Y:S02]  /*9960*/  VIADD R0, R0, 0x1 ;  /* 0x0000000100007836 */ /* 0x000fe40000000000 */
[----:B------:R-:W0:Y:S03]  /*9970*/  SYNCS.PHASECHK.TRANS64.TRYWAIT P0, [R7+URZ], R2 ;  /* 0x00000002070075a7 */ /* 0x000e26000800017f */
[----:B------:R-:W-:-:S04]  /*9980*/  ISETP.NE.AND P1, PT, R0, 0x4, PT ;  /* 0x000000040000780c */ /* 0x000fc80003f25270 */
[----:B------:R-:W-:Y:S02]  /*9990*/  SEL R5, RZ, 0x1, P1 ;  /* 0x00000001ff057807 */ /* 0x000fe40000800000 */
[----:B------:R-:W-:Y:S02]  /*99a0*/  SEL R0, R0, RZ, P1 ;  /* 0x000000ff00007207 */ /* 0x000fe40000800000 */
[----:B------:R-:W-:-:S03]  /*99b0*/  LOP3.LUT R5, R8, R5, RZ, 0x3c, !PT ;  /* 0x0000000508057212 */ /* 0x000fc600078e3cff */
[----:B------:R-:W-:Y:S01]  /*99c0*/  IMAD R9, R0, 0x8, R3 ;  /* 0x0000000800097824 */ /* 0x000fe200078e0203 */
[----:B------:R-:W-:Y:S01]  /*99d0*/  SHF.L.U32 R4, R5, 0x1f, RZ ;  /* 0x0000001f05047819 */ /* 0x000fe200000006ff */
[----:B0-----:R-:W-:Y:S06]  /*99e0*/  @!P0 BRA `(.L_x_311) ;  /* 0x0000000400088947 */ /* 0x001fec0003800000 */
.L_x_324:
[----:B------:R-:W1:Y:S01]  /*99f0*/  SYNCS.PHASECHK.TRANS64.TRYWAIT P0, [R9+URZ], R4 ;  /* 0x00000004090075a7 */ /* 0x000e62000800017f */
[----:B------:R-:W-:-:S05]  /*9a00*/  VIADD R0, R0, 0x1 ;  /* 0x0000000100007836 */ /* 0x000fca0000000000 */
[----:B------:R-:W-:-:S04]  /*9a10*/  ISETP.NE.AND P1, PT, R0, 0x4, PT ;  /* 0x000000040000780c */ /* 0x000fc80003f25270 */
[----:B0-----:R-:W-:Y:S02]  /*9a20*/  SEL R2, RZ, 0x1, P1 ;  /* 0x00000001ff027807 */ /* 0x001fe40000800000 */
[----:B------:R-:W-:Y:S02]  /*9a30*/  SEL R0, R0, RZ, P1 ;  /* 0x000000ff00007207 */ /* 0x000fe40000800000 */
[----:B------:R-:W-:-:S03]  /*9a40*/  LOP3.LUT R7, R5, R2, RZ, 0x3c, !PT ;  /* 0x0000000205077212 */ /* 0x000fc600078e3cff */
[----:B------:R-:W-:Y:S01]  /*9a50*/  IMAD R6, R0, 0x8, R3 ;  /* 0x0000000800067824 */ /* 0x000fe200078e0203 */
[----:B------:R-:W-:Y:S01]  /*9a60*/  SHF.L.U32 R5, R7, 0x1f, RZ ;  /* 0x0000001f07057819 */ /* 0x000fe200000006ff */
[----:B-1----:R-:W-:Y:S06]  /*9a70*/  @!P0 BRA `(.L_x_312) ;  /* 0x0000000000f88947 */ /* 0x002fec0003800000 */
.L_x_325:
[----:B------:R-:W1:Y:S01]  /*9a80*/  SYNCS.PHASECHK.TRANS64.TRYWAIT P0, [R6+URZ], R5 ;  /* 0x00000005060075a7 */ /* 0x000e62000800017f */
[----:B------:R-:W-:-:S05]  /*9a90*/  VIADD R0, R0, 0x1 ;  /* 0x0000000100007836 */ /* 0x000fca0000000000 */
[----:B------:R-:W-:-:S04]  /*9aa0*/  ISETP.NE.AND P1, PT, R0, 0x4, PT ;  /* 0x000000040000780c */ /* 0x000fc80003f25270 */
[----:B------:R-:W-:Y:S02]  /*9ab0*/  SEL R2, RZ, 0x1, P1 ;  /* 0x00000001ff027807 */ /* 0x000fe40000800000 */
[----:B------:R-:W-:Y:S02]  /*9ac0*/  SEL R0, R0, RZ, P1 ;  /* 0x000000ff00007207 */ /* 0x000fe40000800000 */
[----:B------:R-:W-:Y:S01]  /*9ad0*/  LOP3.LUT R2, R7, R2, RZ, 0x3c, !PT ;  /* 0x0000000207027212 */ /* 0x000fe200078e3cff */
[----:B-1----:R-:W-:Y:S06]  /*9ae0*/  @!P0 BRA `(.L_x_313) ;  /* 0x0000000000f08947 */ /* 0x002fec0003800000 */
.L_x_326:
[----:B------:R-:W-:Y:S01]  /*9af0*/  IMAD R3, R0, 0x8, R3 ;  /* 0x0000000800037824 */ /* 0x000fe200078e0203 */
[----:B------:R-:W-:-:S07]  /*9b00*/  SHF.L.U32 R0, R2, 0x1f, RZ ;  /* 0x0000001f02007819 */ /* 0x000fce00000006ff */
.L_x_314:
[----:B--2---:R2:W3:Y:S02]  /*9b10*/  SYNCS.PHASECHK.TRANS64.TRYWAIT P0, [R3+URZ], R0 ;  /* 0x00000000030075a7 */ /* 0x0044e4000800017f */
[----:B---3--:R-:W-:Y:S05]  /*9b20*/  @!P0 NANOSLEEP.SYNCS 0x989680 ;  /* 0x009896800000895d */ /* 0x008fea0003900000 */
[----:B------:R-:W3:Y:S02]  /*9b30*/  @!P0 SYNCS.PHASECHK.TRANS64 P0, [R3+URZ], R0 ;  /* 0x00000000030085a7 */ /* 0x000ee4000800007f */
[----:B---3--:R-:W-:Y:S05]  /*9b40*/  @!P0 BRA `(.L_x_314) ;  /* 0xfffffffc00f08947 */ /* 0x008fea000383ffff */
.L_x_309:
[----:B------:R-:W-:Y:S05]  /*9b50*/  BSYNC B0 ;  /* 0x0000000000007941 */ /* 0x000fea0003800000 */
.L_x_308:
[----:B------:R-:W-:Y:S05]  /*9b60*/  EXIT ;  /* 0x000000000000794d */ /* 0x000fea0003800000 */
.L_x_14:
[----:B0-----:R0:W1:Y:S02]  /*9b70*/  SYNCS.PHASECHK.TRANS64.TRYWAIT P0, [R157+URZ], R0 ;  /* 0x000000009d0075a7 */ /* 0x001064000800017f */
[----:B-1----:R-:W-:Y:S05]  /*9b80*/  @!P0 NANOSLEEP.SYNCS 0x989680 ;  /* 0x009896800000895d */ /* 0x002fea0003900000 */
[----:B------:R-:W1:Y:S02]  /*9b90*/  @!P0 SYNCS.PHASECHK.TRANS64 P0, [R157+URZ], R0 ;  /* 0x000000009d0085a7 */ /* 0x000e64000800007f */
[----:B-1----:R-:W-:Y:S05]  /*9ba0*/  @!P0 BRA `(.L_x_14) ;  /* 0xfffffffc00f08947 */ /* 0x002fea000383ffff */
[----:B------:R-:W-:Y:S05]  /*9bb0*/  BRA `(.L_x_315) ;  /* 0xffffff7800747947 */ /* 0x000fea000383ffff */
.L_x_19:
[----:B-1----:R1:W2:Y:S02]  /*9bc0*/  SYNCS.PHASECHK.TRANS64.TRYWAIT P1, [R3+URZ], R0 ;  /* 0x00000000030075a7 */ /* 0x0022a4000802017f */
[----:B--2---:R-:W-:Y:S05]  /*9bd0*/  @!P1 NANOSLEEP.SYNCS 0x989680 ;  /* 0x009896800000995d */ /* 0x004fea0003900000 */
[----:B------:R-:W2:Y:S02]  /*9be0*/  @!P1 SYNCS.PHASECHK.TRANS64 P1, [R3+URZ], R0 ;  /* 0x00000000030095a7 */ /* 0x000ea4000802007f */
[----:B--2---:R-:W-:Y:S05]  /*9bf0*/  @!P1 BRA `(.L_x_19) ;  /* 0xfffffffc00f09947 */ /* 0x004fea000383ffff */
[----:B------:R-:W-:Y:S05]  /*9c00*/  BRA `(.L_x_18) ;  /* 0xffffff7800e87947 */ /* 0x000fea000383ffff */
.L_x_24:
[----:B-1----:R-:W-:-:S04]  /*9c10*/  IMAD.U32 R4, RZ, RZ, UR4 ;  /* 0x00000004ff047e24 */ /* 0x002fc8000f8e00ff */
[----:B------:R1:W2:Y:S03]  /*9c20*/  SYNCS.PHASECHK.TRANS64.TRYWAIT P1, [R4+URZ], R3 ;  /* 0x00000003040075a7 */ /* 0x0002a6000802017f */
[----:B--2---:R-:W-:Y:S05]  /*9c30*/  @!P1 NANOSLEEP.SYNCS 0x989680 ;  /* 0x009896800000995d */ /* 0x004fea0003900000 */
[----:B------:R-:W2:Y:S02]  /*9c40*/  @!P1 SYNCS.PHASECHK.TRANS64 P1, [R4+URZ], R3 ;  /* 0x00000003040095a7 */ /* 0x000ea4000802007f */
[----:B--2---:R-:W-:Y:S05]  /*9c50*/  @!P1 BRA `(.L_x_24) ;  /* 0xfffffffc00ec9947 */ /* 0x004fea000383ffff */
[----:B------:R-:W-:Y:S05]  /*9c60*/  BRA `(.L_x_23) ;  /* 0xffffff7c00b87947 */ /* 0x000fea000383ffff */
.L_x_30:
[----:B0-----:R0:W1:Y:S02]  /*9c70*/  SYNCS.PHASECHK.TRANS64.TRYWAIT P0, [R157+URZ+0x10], R0 ;  /* 0x000010009d0075a7 */ /* 0x001064000800017f */
[----:B-1----:R-:W-:Y:S05]  /*9c80*/  @!P0 NANOSLEEP.SYNCS 0x989680 ;  /* 0x009896800000895d */ /* 0x002fea0003900000 */
[----:B------:R-:W1:Y:S02]  /*9c90*/  @!P0 SYNCS.PHASECHK.TRANS64 P0, [R157+URZ+0x10], R0 ;  /* 0x000010009d0085a7 */ /* 0x000e64000800007f */
[----:B-1----:R-:W-:Y:S05]  /*9ca0*/  @!P0 BRA `(.L_x_30) ;  /* 0xfffffffc00f08947 */ /* 0x002fea000383ffff */
[----:B------:R-:W-:Y:S05]  /*9cb0*/  BRA `(.L_x_316) ;  /* 0xffffff8000f47947 */ /* 0x000fea000383ffff */
.L_x_295:
[----:B------:R-:W-:Y:S01]  /*9cc0*/  BSSY B1, `(.L_x_317) ;  /* 0x0000006000017945 */ /* 0x000fe20003800000 */
[----:B------:R-:W-:-:S07]  /*9cd0*/  IMAD.MOV.U32 R15, RZ, RZ, -0x1 ;  /* 0xffffffffff0f7424 */ /* 0x000fce00078e00ff */
[----:B------:R-:W-:Y:S05]  /*9ce0*/  WARPSYNC.COLLECTIVE R15, `(.L_x_318) ;  /* 0x000000000f0c7348 */ /* 0x000fea0003c00000 */
[----:B------:R-:W-:Y:S02]  /*9cf0*/  ELECT P6, UR62, PT ;  /* 0x00000000003e782f */ /* 0x000fe400038c0000 */
[----:B------:R-:W-:Y:S01]  /*9d00*/  MOV R14, UR62 ;  /* 0x0000003e000e7c02 */ /* 0x000fe20008000f00 */
[----:B------:R-:W-:Y:S10]  /*9d10*/  ENDCOLLECTIVE ;  /* 0x000000000000791b */ /* 0x000ff40003800000 */
.L_x_318:
[----:B------:R-:W-:Y:S05]  /*9d20*/  BSYNC B1 ;  /* 0x0000000000017941 */ /* 0x000fea0003800000 */
.L_x_317:
[----:B------:R-:W-:Y:S05]  /*9d30*/  BRA `(.L_x_319) ;  /* 0xfffffff000007947 */ /* 0x000fea000383ffff */
.L_x_298:
[----:B-1----:R1:W2:Y:S02]  /*9d40*/  SYNCS.PHASECHK.TRANS64.TRYWAIT P1, [R10+URZ+0x20], R5 ;  /* 0x000020050a0075a7 */ /* 0x0022a4000802017f */
[----:B--2---:R-:W-:Y:S05]  /*9d50*/  @!P1 NANOSLEEP.SYNCS 0x989680 ;  /* 0x009896800000995d */ /* 0x004fea0003900000 */
[----:B------:R-:W2:Y:S02]  /*9d60*/  @!P1 SYNCS.PHASECHK.TRANS64 P1, [R10+URZ+0x20], R5 ;  /* 0x000020050a0095a7 */ /* 0x000ea4000802007f */
[----:B--2---:R-:W-:Y:S05]  /*9d70*/  @!P1 BRA `(.L_x_298) ;  /* 0xfffffffc00f09947 */ /* 0x004fea000383ffff */
[----:B------:R-:W-:Y:S05]  /*9d80*/  BRA `(.L_x_320) ;  /* 0xfffffff000347947 */ /* 0x000fea000383ffff */
.L_x_307:
[----:B------:R-:W-:Y:S01]  /*9d90*/  BSSY B0, `(.L_x_321) ;  /* 0x0000006000007945 */ /* 0x000fe20003800000 */
[----:B------:R-:W-:-:S07]  /*9da0*/  IMAD.MOV.U32 R15, RZ, RZ, -0x1 ;  /* 0xffffffffff0f7424 */ /* 0x000fce00078e00ff */
[----:B------:R-:W-:Y:S05]  /*9db0*/  WARPSYNC.COLLECTIVE R15, `(.L_x_322) ;  /* 0x000000000f0c7348 */ /* 0x000fea0003c00000 */
[----:B------:R-:W-:Y:S02]  /*9dc0*/  ELECT P6, UR62, PT ;  /* 0x00000000003e782f */ /* 0x000fe400038c0000 */
[----:B------:R-:W-:Y:S01]  /*9dd0*/  MOV R14, UR62 ;  /* 0x0000003e000e7c02 */ /* 0x000fe20008000f00 */
[----:B------:R-:W-:Y:S10]  /*9de0*/  ENDCOLLECTIVE ;  /* 0x000000000000791b */ /* 0x000ff40003800000 */
.L_x_322:
[----:B------:R-:W-:Y:S05]  /*9df0*/  BSYNC B0 ;  /* 0x0000000000007941 */ /* 0x000fea0003800000 */
.L_x_321:
[----:B------:R-:W-:Y:S05]  /*9e00*/  BRA `(.L_x_323) ;  /* 0xfffffff800a07947 */ /* 0x000fea000383ffff */
.L_x_311:
[----:B0-----:R0:W1:Y:S02]  /*9e10*/  SYNCS.PHASECHK.TRANS64.TRYWAIT P0, [R7+URZ], R2 ;  /* 0x00000002070075a7 */ /* 0x001064000800017f */
[----:B-1----:R-:W-:Y:S05]  /*9e20*/  @!P0 NANOSLEEP.SYNCS 0x989680 ;  /* 0x009896800000895d */ /* 0x002fea0003900000 */
[----:B------:R-:W1:Y:S02]  /*9e30*/  @!P0 SYNCS.PHASECHK.TRANS64 P0, [R7+URZ], R2 ;  /* 0x00000002070085a7 */ /* 0x000e64000800007f */
[----:B-1----:R-:W-:Y:S05]  /*9e40*/  @!P0 BRA `(.L_x_311) ;  /* 0xfffffffc00f08947 */ /* 0x002fea000383ffff */
[----:B------:R-:W-:Y:S05]  /*9e50*/  BRA `(.L_x_324) ;  /* 0xfffffff800e47947 */ /* 0x000fea000383ffff */
.L_x_312:
[----:B0-----:R0:W1:Y:S02]  /*9e60*/  SYNCS.PHASECHK.TRANS64.TRYWAIT P0, [R9+URZ], R4 ;  /* 0x00000004090075a7 */ /* 0x001064000800017f */
[----:B-1----:R-:W-:Y:S05]  /*9e70*/  @!P0 NANOSLEEP.SYNCS 0x989680 ;  /* 0x009896800000895d */ /* 0x002fea0003900000 */
[----:B------:R-:W1:Y:S02]  /*9e80*/  @!P0 SYNCS.PHASECHK.TRANS64 P0, [R9+URZ], R4 ;  /* 0x00000004090085a7 */ /* 0x000e64000800007f */
[----:B-1----:R-:W-:Y:S05]  /*9e90*/  @!P0 BRA `(.L_x_312) ;  /* 0xfffffffc00f08947 */ /* 0x002fea000383ffff */
[----:B------:R-:W-:Y:S05]  /*9ea0*/  BRA `(.L_x_325) ;  /* 0xfffffff800f47947 */ /* 0x000fea000383ffff */
.L_x_313:
[----:B-1----:R1:W2:Y:S02]  /*9eb0*/  SYNCS.PHASECHK.TRANS64.TRYWAIT P0, [R6+URZ], R5 ;  /* 0x00000005060075a7 */ /* 0x0022a4000800017f */
[----:B--2---:R-:W-:Y:S05]  /*9ec0*/  @!P0 NANOSLEEP.SYNCS 0x989680 ;  /* 0x009896800000895d */ /* 0x004fea0003900000 */
[----:B------:R-:W2:Y:S02]  /*9ed0*/  @!P0 SYNCS.PHASECHK.TRANS64 P0, [R6+URZ], R5 ;  /* 0x00000005060085a7 */ /* 0x000ea4000800007f */
[----:B--2---:R-:W-:Y:S05]  /*9ee0*/  @!P0 BRA `(.L_x_313) ;  /* 0xfffffffc00f08947 */ /* 0x004fea000383ffff */
[----:B------:R-:W-:Y:S05]  /*9ef0*/  BRA `(.L_x_326) ;  /* 0xfffffff800fc7947 */ /* 0x000fea000383ffff */
.L_x_327:
[----:B------:R-:W-:-:S00]  /*9f00*/  BRA `(.L_x_327) ;  /* 0xfffffffc00fc7947 */ /* 0x000fc0000383ffff */
[----:B------:R-:W-:-:S00]  /*9f10*/  NOP ;  /* 0x0000000000007918 */ /* 0x000fc00000000000 */
        /* <DEDUP_REMOVED lines=14> */
.L_x_328:


//--------------------- .nv.global.init           --------------------------
	.section	.nv.global.init,"aw",@progbits
.nv.global.init:
	.type		$str$22,@object
	.size		$str$22,($str$23 - $str$22)
$str$22:
        /*0000*/ 	.byte	0x6b, 0x5f, 0x74, 0x69, 0x6c, 0x65, 0x5f, 0x63, 0x6f, 0x75, 0x6e, 0x74, 0x20, 0x3e, 0x3d, 0x20
        /*0010*/ 	.byte	0x31, 0x00
	.type		$str$23,@object
	.size		$str$23,(__unnamed_1 - $str$23)
$str$23:
        /*0012*/ 	.byte	0x2f, 0x74, 0x6d, 0x70, 0x2f, 0x63, 0x75, 0x74, 0x6c, 0x61, 0x73, 0x73, 0x5f, 0x73, 0x77, 0x65
        /*0022*/ 	.byte	0x65, 0x70, 0x5f, 0x73, 0x72, 0x63, 0x2f, 0x69, 0x6e, 0x63, 0x6c, 0x75, 0x64, 0x65, 0x2f, 0x63
        /*0032*/ 	.byte	0x75, 0x74, 0x6c, 0x61, 0x73, 0x73, 0x2f, 0x67, 0x65, 0x6d, 0x6d, 0x2f, 0x63, 0x6f, 0x6c, 0x6c
        /*0042*/ 	.byte	0x65, 0x63, 0x74, 0x69, 0x76, 0x65, 0x2f, 0x73, 0x6d, 0x39, 0x30, 0x5f, 0x6d, 0x6d, 0x61, 0x5f
        /*0052*/ 	.byte	0x74, 0x6d, 0x61, 0x5f, 0x67, 0x6d, 0x6d, 0x61, 0x5f, 0x73, 0x73, 0x5f, 0x77, 0x61, 0x72, 0x70
        /*0062*/ 	.byte	0x73, 0x70, 0x65, 0x63, 0x69, 0x61, 0x6c, 0x69, 0x7a, 0x65, 0x64, 0x2e, 0x68, 0x70, 0x70, 0x00
	.type		__unnamed_1,@object
	.size		__unnamed_1,(.L_0 - __unnamed_1)
__unnamed_1:
        /*0072*/ 	.byte	0x76, 0x6f, 0x69, 0x64, 0x20, 0x63, 0x75, 0x74, 0x6c, 0x61, 0x73, 0x73, 0x3a, 0x3a, 0x67, 0x65
        /* <DEDUP_REMOVED lines=172> */
        /*0b42*/ 	.byte	0x00
.L_0:


//--------------------- .nv.shared._ZN7cutlass13device_kernelINS_4gemm6kernel13GemmUniversalIN4cute5tupleIJiiiiEEENS1_10collective13CollectiveMmaINS1_34MainloopSm90TmaGmmaWarpSpecializedILi4ENS5_IJNS4_1CILi1EEESB_SB_EEENS1_32KernelTmaWarpSpecializedPingpongEEENS5_IJNSA_ILi64EEENSA_ILi256EEENSA_ILi128EEEEEEaNS5_IJlSB_lEEEaSJ_NS4_8TiledMMAINS4_8MMA_AtomIJNS4_4SM904GMMA27MMA_64x256x32_S32S8S8_SS_TNEEEENS4_6LayoutISC_NS5_IJNSA_ILi0EEESR_SR_EEEEENS5_IJNS4_10UnderscoreESU_SU_EEEEENS4_13SM90_TMA_LOADENS4_14ComposedLayoutINS4_7SwizzleILi3ELi4ELi3EEENS4_18smem_ptr_flag_bitsILi8EEENSQ_INS5_IJNSA_ILi8EEESH_EEENS5_IJSH_SB_EEEEEEEvNS4_8identityESX_S17_vS18_EENS_8epilogue10collective6detail29Sm90TmaWarpSpecializedAdapterINS1B_15DefaultEpilogueIaSJ_SJ_NS1A_6thread17LinearCombinationIaLi1EiiLNS1F_9ScaleType4KindE0ELNS_15FloatRoundStyleE2EaEENS1_15EpilogueDefaultEEEEEvvEEEEvNT_6ParamsE --------------------------
	.section	.nv.shared._ZN7cutlass13device_kernelINS_4gemm6kernel13GemmUniversalIN4cute5tupleIJiiiiEEENS1_10collective13CollectiveMmaINS1_34MainloopSm90TmaGmmaWarpSpecializedILi4ENS5_IJNS4_1CILi1EEESB_SB_EEENS1_32KernelTmaWarpSpecializedPingpongEEENS5_IJNSA_ILi64EEENSA_ILi256EEENSA_ILi128EEEEEEaNS5_IJlSB_lEEEaSJ_NS4_8TiledMMAINS4_8MMA_AtomIJNS4_4SM904GMMA27MMA_64x256x32_S32S8S8_SS_TNEEEENS4_6LayoutISC_NS5_IJNSA_ILi0EEESR_SR_EEEEENS5_IJNS4_10UnderscoreESU_SU_EEEEENS4_13SM90_TMA_LOADENS4_14ComposedLayoutINS4_7SwizzleILi3ELi4ELi3EEENS4_18smem_ptr_flag_bitsILi8EEENSQ_INS5_IJNSA_ILi8EEESH_EEENS5_IJSH_SB_EEEEEEEvNS4_8identityESX_S17_vS18_EENS_8epilogue10collective6detail29Sm90TmaWarpSpecializedAdapterINS1B_15DefaultEpilogueIaSJ_SJ_NS1A_6thread17LinearCombinationIaLi1EiiLNS1F_9ScaleType4KindE0ELNS_15FloatRoundStyleE2EaEENS1_15EpilogueDefaultEEEEEvvEEEEvNT_6ParamsE,"aw",@nobits
	.sectionflags	@""
	.align	16
	.zero		1024


//--------------------- .nv.shared.reserved.0     --------------------------
	.section	.nv.shared.reserved.0,"aw",@nobits
	.weak		__nv_reservedSMEM_offset_0_alias
	.size		__nv_reservedSMEM_offset_0_alias, 0, 0
	.other		__nv_reservedSMEM_offset_0_alias,@"STO_CUDA_RESERVED_SHARED STV_DEFAULT"
__nv_reservedSMEM_offset_0_alias:
	.zero		0


//--------------------- .nv.global                --------------------------
	.section	.nv.global,"aw",@nobits
.nv.global:
	.type		_ZN40_INTERNAL_4386bc3c_4_k_cu_48524ee1_259584cute1_E,@object
	.size		_ZN40_INTERNAL_4386bc3c_4_k_cu_48524ee1_259584cute1_E,(_ZN40_INTERNAL_4386bc3c_4_k_cu_48524ee1_259584cuda3std3__45__cpo6cbeginE - _ZN40_INTERNAL_4386bc3c_4_k_cu_48524ee1_259584cute1_E)
_ZN40_INTERNAL_4386bc3c_4_k_cu_48524ee1_259584cute1_E:
	.zero		1
	.type		_ZN40_INTERNAL_4386bc3c_4_k_cu_48524ee1_259584cuda3std3__45__cpo6cbeginE,@object
	.size		_ZN40_INTERNAL_4386bc3c_4_k_cu_48524ee1_259584cuda3std3__45__cpo6cbeginE,(_ZN40_INTERNAL_4386bc3c_4_k_cu_48524ee1_259584cuda3std3__48in_placeE - _ZN40_INTERNAL_4386bc3c_4_k_cu_48524ee1_259584cuda3std3__45__cpo6cbeginE)
_ZN40_INTERNAL_4386bc3c_4_k_cu_48524ee1_259584cuda3std3__45__cpo6cbeginE:
	.zero		1
	.type		_ZN40_INTERNAL_4386bc3c_4_k_cu_48524ee1_259584cuda3std3__48in_placeE,@object
	.size		_ZN40_INTERNAL_4386bc3c_4_k_cu_48524ee1_259584cuda3std3__48in_placeE,(_ZN40_INTERNAL_4386bc3c_4_k_cu_48524ee1_259584cuda3std6ranges3__45__cpo9iter_moveE - _ZN40_INTERNAL_4386bc3c_4_k_cu_48524ee1_259584cuda3std3__48in_placeE)
_ZN40_INTERNAL_4386bc3c_4_k_cu_48524ee1_259584cuda3std3__48in_placeE:
	.zero		1
	.type		_ZN40_INTERNAL_4386bc3c_4_k_cu_48524ee1_259584cuda3std6ranges3__45__cpo9iter_moveE,@object
	.size		_ZN40_INTERNAL_4386bc3c_4_k_cu_48524ee1_259584cuda3std6ranges3__45__cpo9iter_moveE,(_ZN40_INTERNAL_4386bc3c_4_k_cu_48524ee1_259584cuda3std3__45__cpo5beginE - _ZN40_INTERNAL_4386bc3c_4_k_cu_48524ee1_259584cuda3std6ranges3__45__cpo9iter_moveE)
_ZN40_INTERNAL_4386bc3c_4_k_cu_48524ee1_259584cuda3std6ranges3__45__cpo9iter_moveE:
	.zero		1
	.type		_ZN40_INTERNAL_4386bc3c_4_k_cu_48524ee1_259584cuda3std3__45__cpo5beginE,@object
	.size		_ZN40_INTERNAL_4386bc3c_4_k_cu_48524ee1_259584cuda3std3__45__cpo5beginE,(_ZN40_INTERNAL_4386bc3c_4_k_cu_48524ee1_259584cuda3std3__442_GLOBAL__N__4386bc3c_4_k_cu_48524ee1_259586ignoreE - _ZN40_INTERNAL_4386bc3c_4_k_cu_48524ee1_259584cuda3std3__45__cpo5beginE)
_ZN40_INTERNAL_4386bc3c_4_k_cu_48524ee1_259584cuda3std3__45__cpo5beginE:
	.zero		1
	.type		_ZN40_INTERNAL_4386bc3c_4_k_cu_48524ee1_259584cuda3std3__442_GLOBAL__N__4386bc3c_4_k_cu_48524ee1_259586ignoreE,@object
	.size		_ZN40_INTERNAL_4386bc3c_4_k_cu_48524ee1_259584cuda3std3__442_GLOBAL__N__4386bc3c_4_k_cu_48524ee1_259586ignoreE,(_ZN40_INTERNAL_4386bc3c_4_k_cu_48524ee1_259584cute7productE - _ZN40_INTERNAL_4386bc3c_4_k_cu_48524ee1_259584cuda3std3__442_GLOBAL__N__4386bc3c_4_k_cu_48524ee1_259586ignoreE)
_ZN40_INTERNAL_4386bc3c_4_k_cu_48524ee1_259584cuda3std3__442_GLOBAL__N__4386bc3c_4_k_cu_48524ee1_259586ignoreE:
	.zero		1
	.type		_ZN40_INTERNAL_4386bc3c_4_k_cu_48524ee1_259584cute7productE,@object
	.size		_ZN40_INTERNAL_4386bc3c_4_k_cu_48524ee1_259584cute7productE,(_ZN40_INTERNAL_4386bc3c_4_k_cu_48524ee1_259584cuda3std3__45__cpo3endE - _ZN40_INTERNAL_4386bc3c_4_k_cu_48524ee1_259584cute7productE)
_ZN40_INTERNAL_4386bc3c_4_k_cu_48524ee1_259584cute7productE:
	.zero		1
	.type		_ZN40_INTERNAL_4386bc3c_4_k_cu_48524ee1_259584cuda3std3__45__cpo3endE,@object
	.size		_ZN40_INTERNAL_4386bc3c_4_k_cu_48524ee1_259584cuda3std3__45__cpo3endE,(_ZN40_INTERNAL_4386bc3c_4_k_cu_48524ee1_259584cuda3std3__419piecewise_constructE - _ZN40_INTERNAL_4386bc3c_4_k_cu_48524ee1_259584cuda3std3__45__cpo3endE)
_ZN40_INTERNAL_4386bc3c_4_k_cu_48524ee1_259584cuda3std3__45__cpo3endE:
	.zero		1
	.type		_ZN40_INTERNAL_4386bc3c_4_k_cu_48524ee1_259584cuda3std3__419piecewise_constructE,@object
	.size		_ZN40_INTERNAL_4386bc3c_4_k_cu_48524ee1_259584cuda3std3__419piecewise_constructE,(_ZN40_INTERNAL_4386bc3c_4_k_cu_48524ee1_259584cuda3std3__45__cpo4cendE - _ZN40_INTERNAL_4386bc3c_4_k_cu_48524ee1_259584cuda3std3__419piecewise_constructE)
_ZN40_INTERNAL_4386bc3c_4_k_cu_48524ee1_259584cuda3std3__419piecewise_constructE:
	.zero		1
	.type		_ZN40_INTERNAL_4386bc3c_4_k_cu_48524ee1_259584cuda3std3__45__cpo4cendE,@object
	.size		_ZN40_INTERNAL_4386bc3c_4_k_cu_48524ee1_259584cuda3std3__45__cpo4cendE,(_ZN40_INTERNAL_4386bc3c_4_k_cu_48524ee1_259584cuda3std6ranges3__45__cpo4swapE - _ZN40_INTERNAL_4386bc3c_4_k_cu_48524ee1_259584cuda3std3__45__cpo4cendE)
_ZN40_INTERNAL_4386bc3c_4_k_cu_48524ee1_259584cuda3std3__45__cpo4cendE:
	.zero		1
	.type		_ZN40_INTERNAL_4386bc3c_4_k_cu_48524ee1_259584cuda3std6ranges3__45__cpo4swapE,@object
	.size		_ZN40_INTERNAL_4386bc3c_4_k_cu_48524ee1_259584cuda3std6ranges3__45__cpo4swapE,(.L_8 - _ZN40_INTERNAL_4386bc3c_4_k_cu_48524ee1_259584cuda3std6ranges3__45__cpo4swapE)
_ZN40_INTERNAL_4386bc3c_4_k_cu_48524ee1_259584cuda3std6ranges3__45__cpo4swapE:
	.zero		1
.L_8:


//--------------------- .nv.constant0._ZN7cutlass13device_kernelINS_4gemm6kernel13GemmUniversalIN4cute5tupleIJiiiiEEENS1_10collective13CollectiveMmaINS1_34MainloopSm90TmaGmmaWarpSpecializedILi4ENS5_IJNS4_1CILi1EEESB_SB_EEENS1_32KernelTmaWarpSpecializedPingpongEEENS5_IJNSA_ILi64EEENSA_ILi256EEENSA_ILi128EEEEEEaNS5_IJlSB_lEEEaSJ_NS4_8TiledMMAINS4_8MMA_AtomIJNS4_4SM904GMMA27MMA_64x256x32_S32S8S8_SS_TNEEEENS4_6LayoutISC_NS5_IJNSA_ILi0EEESR_SR_EEEEENS5_IJNS4_10UnderscoreESU_SU_EEEEENS4_13SM90_TMA_LOADENS4_14ComposedLayoutINS4_7SwizzleILi3ELi4ELi3EEENS4_18smem_ptr_flag_bitsILi8EEENSQ_INS5_IJNSA_ILi8EEESH_EEENS5_IJSH_SB_EEEEEEEvNS4_8identityESX_S17_vS18_EENS_8epilogue10collective6detail29Sm90TmaWarpSpecializedAdapterINS1B_15DefaultEpilogueIaSJ_SJ_NS1A_6thread17LinearCombinationIaLi1EiiLNS1F_9ScaleType4KindE0ELNS_15FloatRoundStyleE2EaEENS1_15EpilogueDefaultEEEEEvvEEEEvNT_6ParamsE --------------------------
	.section	.nv.constant0._ZN7cutlass13device_kernelINS_4gemm6kernel13GemmUniversalIN4cute5tupleIJiiiiEEENS1_10collective13CollectiveMmaINS1_34MainloopSm90TmaGmmaWarpSpecializedILi4ENS5_IJNS4_1CILi1EEESB_SB_EEENS1_32KernelTmaWarpSpecializedPingpongEEENS5_IJNSA_ILi64EEENSA_ILi256EEENSA_ILi128EEEEEEaNS5_IJlSB_lEEEaSJ_NS4_8TiledMMAINS4_8MMA_AtomIJNS4_4SM904GMMA27MMA_64x256x32_S32S8S8_SS_TNEEEENS4_6LayoutISC_NS5_IJNSA_ILi0EEESR_SR_EEEEENS5_IJNS4_10UnderscoreESU_SU_EEEEENS4_13SM90_TMA_LOADENS4_14ComposedLayoutINS4_7SwizzleILi3ELi4ELi3EEENS4_18smem_ptr_flag_bitsILi8EEENSQ_INS5_IJNSA_ILi8EEESH_EEENS5_IJSH_SB_EEEEEEEvNS4_8identityESX_S17_vS18_EENS_8epilogue10collective6detail29Sm90TmaWarpSpecializedAdapterINS1B_15DefaultEpilogueIaSJ_SJ_NS1A_6thread17LinearCombinationIaLi1EiiLNS1F_9ScaleType4KindE0ELNS_15FloatRoundStyleE2EaEENS1_15EpilogueDefaultEEEEEvvEEEEvNT_6ParamsE,"a",@progbits
	.sectionflags	@""
	.align	4
.nv.constant0._ZN7cutlass13device_kernelINS_4gemm6kernel13GemmUniversalIN4cute5tupleIJiiiiEEENS1_10collective13CollectiveMmaINS1_34MainloopSm90TmaGmmaWarpSpecializedILi4ENS5_IJNS4_1CILi1EEESB_SB_EEENS1_32KernelTmaWarpSpecializedPingpongEEENS5_IJNSA_ILi64EEENSA_ILi256EEENSA_ILi128EEEEEEaNS5_IJlSB_lEEEaSJ_NS4_8TiledMMAINS4_8MMA_AtomIJNS4_4SM904GMMA27MMA_64x256x32_S32S8S8_SS_TNEEEENS4_6LayoutISC_NS5_IJNSA_ILi0EEESR_SR_EEEEENS5_IJNS4_10UnderscoreESU_SU_EEEEENS4_13SM90_TMA_LOADENS4_14ComposedLayoutINS4_7SwizzleILi3ELi4ELi3EEENS4_18smem_ptr_flag_bitsILi8EEENSQ_INS5_IJNSA_ILi8EEESH_EEENS5_IJSH_SB_EEEEEEEvNS4_8identityESX_S17_vS18_EENS_8epilogue10collective6detail29Sm90TmaWarpSpecializedAdapterINS1B_15DefaultEpilogueIaSJ_SJ_NS1A_6thread17LinearCombinationIaLi1EiiLNS1F_9ScaleType4KindE0ELNS_15FloatRoundStyleE2EaEENS1_15EpilogueDefaultEEEEEvvEEEEvNT_6ParamsE:
	.zero		1664


//--------------------- SYMBOLS --------------------------

	.type		.nv.reservedSmem.offset0,@object
	.size		.nv.reservedSmem.offset0,0x4
	.type		__assertfail,@function
